//
// Generated by NVIDIA NVVM Compiler
//
// Compiler Build ID: CL-36424714
// Cuda compilation tools, release 13.0, V13.0.88
// Based on NVVM 20.0.0
//

.version 9.0
.target sm_100
.address_size 64

	// .globl	_Z21overlap_ab_gpu_kerneliiiPdS_iiiS_S_S_S_S_S_iS_i

.visible .entry _Z21overlap_ab_gpu_kerneliiiPdS_iiiS_S_S_S_S_S_iS_i(
	.param .u32 _Z21overlap_ab_gpu_kerneliiiPdS_iiiS_S_S_S_S_S_iS_i_param_0,
	.param .u32 _Z21overlap_ab_gpu_kerneliiiPdS_iiiS_S_S_S_S_S_iS_i_param_1,
	.param .u32 _Z21overlap_ab_gpu_kerneliiiPdS_iiiS_S_S_S_S_S_iS_i_param_2,
	.param .u64 .ptr .align 1 _Z21overlap_ab_gpu_kerneliiiPdS_iiiS_S_S_S_S_S_iS_i_param_3,
	.param .u64 .ptr .align 1 _Z21overlap_ab_gpu_kerneliiiPdS_iiiS_S_S_S_S_S_iS_i_param_4,
	.param .u32 _Z21overlap_ab_gpu_kerneliiiPdS_iiiS_S_S_S_S_S_iS_i_param_5,
	.param .u32 _Z21overlap_ab_gpu_kerneliiiPdS_iiiS_S_S_S_S_S_iS_i_param_6,
	.param .u32 _Z21overlap_ab_gpu_kerneliiiPdS_iiiS_S_S_S_S_S_iS_i_param_7,
	.param .u64 .ptr .align 1 _Z21overlap_ab_gpu_kerneliiiPdS_iiiS_S_S_S_S_S_iS_i_param_8,
	.param .u64 .ptr .align 1 _Z21overlap_ab_gpu_kerneliiiPdS_iiiS_S_S_S_S_S_iS_i_param_9,
	.param .u64 .ptr .align 1 _Z21overlap_ab_gpu_kerneliiiPdS_iiiS_S_S_S_S_S_iS_i_param_10,
	.param .u64 .ptr .align 1 _Z21overlap_ab_gpu_kerneliiiPdS_iiiS_S_S_S_S_S_iS_i_param_11,
	.param .u64 .ptr .align 1 _Z21overlap_ab_gpu_kerneliiiPdS_iiiS_S_S_S_S_S_iS_i_param_12,
	.param .u64 .ptr .align 1 _Z21overlap_ab_gpu_kerneliiiPdS_iiiS_S_S_S_S_S_iS_i_param_13,
	.param .u32 _Z21overlap_ab_gpu_kerneliiiPdS_iiiS_S_S_S_S_S_iS_i_param_14,
	.param .u64 .ptr .align 1 _Z21overlap_ab_gpu_kerneliiiPdS_iiiS_S_S_S_S_S_iS_i_param_15,
	.param .u32 _Z21overlap_ab_gpu_kerneliiiPdS_iiiS_S_S_S_S_S_iS_i_param_16
)
{
	.reg .pred 	%p<82>;
	.reg .b32 	%r<610>;
	.reg .b32 	%f<3>;
	.reg .b64 	%rd<181>;
	.reg .b64 	%fd<370>;

	ld.param.u32 	%r247, [_Z21overlap_ab_gpu_kerneliiiPdS_iiiS_S_S_S_S_S_iS_i_param_2];
	ld.param.u64 	%rd12, [_Z21overlap_ab_gpu_kerneliiiPdS_iiiS_S_S_S_S_S_iS_i_param_3];
	ld.param.u64 	%rd13, [_Z21overlap_ab_gpu_kerneliiiPdS_iiiS_S_S_S_S_S_iS_i_param_4];
	ld.param.u32 	%r244, [_Z21overlap_ab_gpu_kerneliiiPdS_iiiS_S_S_S_S_S_iS_i_param_7];
	ld.param.u64 	%rd14, [_Z21overlap_ab_gpu_kerneliiiPdS_iiiS_S_S_S_S_S_iS_i_param_8];
	ld.param.u64 	%rd15, [_Z21overlap_ab_gpu_kerneliiiPdS_iiiS_S_S_S_S_S_iS_i_param_9];
	ld.param.u64 	%rd16, [_Z21overlap_ab_gpu_kerneliiiPdS_iiiS_S_S_S_S_S_iS_i_param_10];
	ld.param.u64 	%rd17, [_Z21overlap_ab_gpu_kerneliiiPdS_iiiS_S_S_S_S_S_iS_i_param_11];
	ld.param.u64 	%rd18, [_Z21overlap_ab_gpu_kerneliiiPdS_iiiS_S_S_S_S_S_iS_i_param_15];
	cvta.to.global.u64 	%rd1, %rd17;
	mov.u32 	%r1, %tid.x;
	mov.u32 	%r2, %tid.y;
	setp.ge.s32 	%p1, %r1, %r247;
	setp.ge.s32 	%p2, %r2, %r244;
	or.pred  	%p3, %p1, %p2;
	@%p3 bra 	$L__BB0_99;
	ld.param.u32 	%r495, [_Z21overlap_ab_gpu_kerneliiiPdS_iiiS_S_S_S_S_S_iS_i_param_16];
	ld.param.u32 	%r479, [_Z21overlap_ab_gpu_kerneliiiPdS_iiiS_S_S_S_S_S_iS_i_param_1];
	cvta.to.global.u64 	%rd19, %rd12;
	cvta.to.global.u64 	%rd20, %rd13;
	cvta.to.global.u64 	%rd21, %rd14;
	cvta.to.global.u64 	%rd22, %rd15;
	cvta.to.global.u64 	%rd23, %rd18;
	mad.lo.s32 	%r249, %r244, %r1, %r2;
	mul.lo.s32 	%r250, %r249, %r495;
	mul.lo.s32 	%r251, %r250, %r495;
	mul.lo.s32 	%r252, %r251, 3;
	mul.wide.u32 	%rd24, %r252, 8;
	add.s64 	%rd2, %rd23, %rd24;
	mul.wide.u32 	%rd25, %r1, 8;
	add.s64 	%rd26, %rd19, %rd25;
	ld.global.f64 	%fd1, [%rd26];
	add.s64 	%rd3, %rd20, %rd25;
	mul.wide.u32 	%rd27, %r2, 8;
	add.s64 	%rd28, %rd21, %rd27;
	ld.global.f64 	%fd2, [%rd28];
	add.s64 	%rd4, %rd22, %rd27;
	setp.lt.s32 	%p4, %r479, 1;
	mov.b32 	%r507, 0;
	@%p4 bra 	$L__BB0_8;
	ld.param.u32 	%r480, [_Z21overlap_ab_gpu_kerneliiiPdS_iiiS_S_S_S_S_S_iS_i_param_1];
	and.b32  	%r3, %r480, 3;
	setp.lt.u32 	%p5, %r480, 4;
	mov.b32 	%r502, 0;
	mov.u32 	%r507, %r502;
	@%p5 bra 	$L__BB0_5;
	ld.param.u32 	%r481, [_Z21overlap_ab_gpu_kerneliiiPdS_iiiS_S_S_S_S_S_iS_i_param_1];
	and.b32  	%r502, %r481, 2147483644;
	neg.s32 	%r511, %r502;
	mov.b32 	%r507, 0;
	mov.b32 	%r514, 9;
	mov.b32 	%r513, 28;
	mov.b32 	%r510, 5;
	mov.b32 	%r509, 2;
	mov.b32 	%r508, 1;
	mov.u32 	%r512, %r509;
$L__BB0_4:
	shr.u32 	%r261, %r512, 1;
	add.s32 	%r262, %r514, %r261;
	add.s32 	%r263, %r510, %r261;
	add.s32 	%r264, %r509, %r261;
	mad.lo.s32 	%r265, %r508, %r508, %r508;
	shr.u32 	%r266, %r265, 1;
	add.s32 	%r267, %r266, %r507;
	and.b32  	%r268, %r264, 2147483647;
	add.s32 	%r269, %r268, %r267;
	and.b32  	%r270, %r263, 2147483646;
	add.s32 	%r271, %r270, %r269;
	and.b32  	%r272, %r262, 2147483646;
	add.s32 	%r507, %r272, %r271;
	add.s32 	%r514, %r514, 12;
	add.s32 	%r31, %r513, 32;
	add.s32 	%r512, %r512, %r513;
	add.s32 	%r511, %r511, 4;
	add.s32 	%r510, %r510, 8;
	add.s32 	%r509, %r509, 4;
	add.s32 	%r508, %r508, 4;
	setp.eq.s32 	%p6, %r511, 0;
	mov.u32 	%r513, %r31;
	@%p6 bra 	$L__BB0_5;
	bra.uni 	$L__BB0_4;
$L__BB0_5:
	setp.eq.s32 	%p7, %r3, 0;
	@%p7 bra 	$L__BB0_8;
	add.s32 	%r505, %r502, 1;
	neg.s32 	%r504, %r3;
$L__BB0_7:
	.pragma "nounroll";
	add.s32 	%r14, %r505, 1;
	mad.lo.s32 	%r273, %r505, %r505, %r505;
	shr.u32 	%r274, %r273, 1;
	add.s32 	%r507, %r274, %r507;
	add.s32 	%r504, %r504, 1;
	setp.ne.s32 	%p8, %r504, 0;
	mov.u32 	%r505, %r14;
	@%p8 bra 	$L__BB0_7;
$L__BB0_8:
	ld.param.u32 	%r488, [_Z21overlap_ab_gpu_kerneliiiPdS_iiiS_S_S_S_S_S_iS_i_param_6];
	setp.lt.s32 	%p9, %r488, 1;
	mov.b32 	%r522, 0;
	@%p9 bra 	$L__BB0_15;
	ld.param.u32 	%r489, [_Z21overlap_ab_gpu_kerneliiiPdS_iiiS_S_S_S_S_S_iS_i_param_6];
	and.b32  	%r18, %r489, 3;
	setp.lt.u32 	%p10, %r489, 4;
	mov.b32 	%r517, 0;
	mov.u32 	%r522, %r517;
	@%p10 bra 	$L__BB0_12;
	ld.param.u32 	%r490, [_Z21overlap_ab_gpu_kerneliiiPdS_iiiS_S_S_S_S_S_iS_i_param_6];
	and.b32  	%r517, %r490, 2147483644;
	neg.s32 	%r526, %r517;
	mov.b32 	%r522, 0;
	mov.b32 	%r529, 9;
	mov.b32 	%r528, 28;
	mov.b32 	%r525, 5;
	mov.b32 	%r524, 2;
	mov.b32 	%r523, 1;
	mov.u32 	%r527, %r524;
$L__BB0_11:
	shr.u32 	%r284, %r527, 1;
	add.s32 	%r285, %r529, %r284;
	add.s32 	%r286, %r525, %r284;
	add.s32 	%r287, %r524, %r284;
	mad.lo.s32 	%r288, %r523, %r523, %r523;
	shr.u32 	%r289, %r288, 1;
	add.s32 	%r290, %r289, %r522;
	and.b32  	%r291, %r287, 2147483647;
	add.s32 	%r292, %r291, %r290;
	and.b32  	%r293, %r286, 2147483646;
	add.s32 	%r294, %r293, %r292;
	and.b32  	%r295, %r285, 2147483646;
	add.s32 	%r522, %r295, %r294;
	add.s32 	%r529, %r529, 12;
	add.s32 	%r63, %r528, 32;
	add.s32 	%r527, %r527, %r528;
	add.s32 	%r526, %r526, 4;
	add.s32 	%r525, %r525, 8;
	add.s32 	%r524, %r524, 4;
	add.s32 	%r523, %r523, 4;
	setp.eq.s32 	%p11, %r526, 0;
	mov.u32 	%r528, %r63;
	@%p11 bra 	$L__BB0_12;
	bra.uni 	$L__BB0_11;
$L__BB0_12:
	setp.eq.s32 	%p12, %r18, 0;
	@%p12 bra 	$L__BB0_15;
	add.s32 	%r520, %r517, 1;
	neg.s32 	%r519, %r18;
$L__BB0_14:
	.pragma "nounroll";
	add.s32 	%r45, %r520, 1;
	mad.lo.s32 	%r296, %r520, %r520, %r520;
	shr.u32 	%r297, %r296, 1;
	add.s32 	%r522, %r297, %r522;
	add.s32 	%r519, %r519, 1;
	setp.ne.s32 	%p13, %r519, 0;
	mov.u32 	%r520, %r45;
	@%p13 bra 	$L__BB0_14;
$L__BB0_15:
	ld.param.u32 	%r466, [_Z21overlap_ab_gpu_kerneliiiPdS_iiiS_S_S_S_S_S_iS_i_param_0];
	setp.lt.s32 	%p14, %r466, 0;
	mov.b32 	%r545, 0;
	@%p14 bra 	$L__BB0_22;
	ld.param.u32 	%r467, [_Z21overlap_ab_gpu_kerneliiiPdS_iiiS_S_S_S_S_S_iS_i_param_0];
	add.s32 	%r49, %r467, 1;
	and.b32  	%r50, %r49, 3;
	setp.lt.u32 	%p15, %r467, 3;
	mov.b32 	%r540, 0;
	mov.u32 	%r545, %r540;
	@%p15 bra 	$L__BB0_19;
	and.b32  	%r540, %r49, -4;
	neg.s32 	%r534, %r540;
	mov.b32 	%r545, 0;
	mov.b32 	%r537, 9;
	mov.b32 	%r536, 28;
	mov.b32 	%r533, 5;
	mov.b32 	%r532, 2;
	mov.b32 	%r531, 1;
	mov.u32 	%r535, %r532;
$L__BB0_18:
	shr.u32 	%r307, %r535, 1;
	add.s32 	%r308, %r537, %r307;
	add.s32 	%r309, %r533, %r307;
	add.s32 	%r310, %r532, %r307;
	mad.lo.s32 	%r311, %r531, %r531, %r531;
	shr.u32 	%r312, %r311, 1;
	add.s32 	%r313, %r312, %r545;
	and.b32  	%r314, %r310, 2147483647;
	add.s32 	%r315, %r314, %r313;
	and.b32  	%r316, %r309, 2147483646;
	add.s32 	%r317, %r316, %r315;
	and.b32  	%r318, %r308, 2147483646;
	add.s32 	%r545, %r318, %r317;
	add.s32 	%r537, %r537, 12;
	add.s32 	%r79, %r536, 32;
	add.s32 	%r535, %r535, %r536;
	add.s32 	%r534, %r534, 4;
	add.s32 	%r533, %r533, 8;
	add.s32 	%r532, %r532, 4;
	add.s32 	%r531, %r531, 4;
	setp.ne.s32 	%p16, %r534, 0;
	mov.u32 	%r536, %r79;
	@%p16 bra 	$L__BB0_18;
$L__BB0_19:
	setp.eq.s32 	%p17, %r50, 0;
	@%p17 bra 	$L__BB0_22;
	add.s32 	%r543, %r540, 1;
	neg.s32 	%r542, %r50;
$L__BB0_21:
	.pragma "nounroll";
	add.s32 	%r93, %r543, 1;
	mad.lo.s32 	%r319, %r543, %r543, %r543;
	shr.u32 	%r320, %r319, 1;
	add.s32 	%r545, %r320, %r545;
	add.s32 	%r542, %r542, 1;
	setp.ne.s32 	%p18, %r542, 0;
	mov.u32 	%r543, %r93;
	@%p18 bra 	$L__BB0_21;
$L__BB0_22:
	ld.param.u32 	%r483, [_Z21overlap_ab_gpu_kerneliiiPdS_iiiS_S_S_S_S_S_iS_i_param_5];
	sub.s32 	%r97, %r545, %r507;
	setp.lt.s32 	%p19, %r483, 0;
	mov.b32 	%r554, 0;
	@%p19 bra 	$L__BB0_29;
	ld.param.u32 	%r484, [_Z21overlap_ab_gpu_kerneliiiPdS_iiiS_S_S_S_S_S_iS_i_param_5];
	add.s32 	%r98, %r484, 1;
	and.b32  	%r99, %r98, 3;
	setp.lt.u32 	%p20, %r484, 3;
	mov.b32 	%r551, 0;
	mov.u32 	%r554, %r551;
	@%p20 bra 	$L__BB0_26;
	and.b32  	%r551, %r98, -4;
	mov.b32 	%r546, 0;
	mov.u32 	%r554, %r546;
$L__BB0_25:
	add.s32 	%r325, %r546, 2;
	mad.lo.s32 	%r326, %r325, %r546, %r325;
	shr.u32 	%r327, %r326, 1;
	add.s32 	%r328, %r327, %r554;
	add.s32 	%r329, %r327, %r325;
	add.s32 	%r330, %r546, %r329;
	and.b32  	%r331, %r329, 2147483647;
	add.s32 	%r332, %r331, %r328;
	add.s32 	%r546, %r546, 4;
	add.s32 	%r333, %r330, 3;
	and.b32  	%r334, %r333, 2147483646;
	add.s32 	%r335, %r334, %r332;
	add.s32 	%r336, %r333, %r546;
	and.b32  	%r337, %r336, 2147483646;
	add.s32 	%r554, %r337, %r335;
	setp.ne.s32 	%p21, %r546, %r551;
	@%p21 bra 	$L__BB0_25;
$L__BB0_26:
	setp.eq.s32 	%p22, %r99, 0;
	@%p22 bra 	$L__BB0_29;
	mov.b32 	%r553, 0;
$L__BB0_28:
	.pragma "nounroll";
	add.s32 	%r111, %r551, 1;
	add.s32 	%r339, %r551, 2;
	mad.lo.s32 	%r340, %r339, %r551, %r339;
	shr.u32 	%r341, %r340, 1;
	add.s32 	%r554, %r341, %r554;
	add.s32 	%r553, %r553, 1;
	setp.ne.s32 	%p23, %r553, %r99;
	mov.u32 	%r551, %r111;
	@%p23 bra 	$L__BB0_28;
$L__BB0_29:
	cvta.to.global.u64 	%rd29, %rd16;
	sub.s32 	%r115, %r554, %r522;
	mul.lo.s32 	%r116, %r97, %r1;
	mul.lo.s32 	%r117, %r115, %r2;
	ld.global.f64 	%fd3, [%rd29];
	ld.global.f64 	%fd4, [%rd29+8];
	mul.f64 	%fd22, %fd4, %fd4;
	fma.rn.f64 	%fd23, %fd3, %fd3, %fd22;
	ld.global.f64 	%fd5, [%rd29+16];
	fma.rn.f64 	%fd6, %fd5, %fd5, %fd23;
	sqrt.rn.f64 	%fd24, %fd6;
	add.f64 	%fd25, %fd1, %fd2;
	setp.geu.f64 	%p24, %fd25, %fd24;
	@%p24 bra 	$L__BB0_43;
	min.s32 	%r459, %r97, %r115;
	setp.lt.s32 	%p73, %r459, 1;
	@%p73 bra 	$L__BB0_99;
	and.b32  	%r118, %r115, 7;
	add.s32 	%r119, %r118, -1;
	and.b32  	%r120, %r115, 3;
	sub.s32 	%r121, %r522, %r554;
	and.b32  	%r122, %r115, 2147483640;
	and.b32  	%r123, %r115, 1;
	neg.s32 	%r124, %r122;
	add.s64 	%rd5, %rd1, 32;
	mov.b32 	%r555, 0;
$L__BB0_32:
	ld.param.u32 	%r494, [_Z21overlap_ab_gpu_kerneliiiPdS_iiiS_S_S_S_S_S_iS_i_param_14];
	setp.gt.u32 	%p74, %r121, -8;
	add.s32 	%r462, %r555, %r116;
	mad.lo.s32 	%r126, %r462, %r494, %r117;
	mov.b32 	%r559, 0;
	mov.u32 	%r556, %r126;
	mov.u32 	%r557, %r124;
	@%p74 bra 	$L__BB0_34;
$L__BB0_33:
	.pragma "nounroll";
	mul.wide.s32 	%rd168, %r556, 8;
	add.s64 	%rd169, %rd5, %rd168;
	mov.b64 	%rd170, 0;
	st.global.u64 	[%rd169+-32], %rd170;
	st.global.u64 	[%rd169+-24], %rd170;
	st.global.u64 	[%rd169+-16], %rd170;
	st.global.u64 	[%rd169+-8], %rd170;
	st.global.u64 	[%rd169], %rd170;
	st.global.u64 	[%rd169+8], %rd170;
	st.global.u64 	[%rd169+16], %rd170;
	st.global.u64 	[%rd169+24], %rd170;
	add.s32 	%r557, %r557, 8;
	add.s32 	%r556, %r556, 8;
	setp.eq.s32 	%p75, %r557, 0;
	mov.u32 	%r559, %r122;
	@%p75 bra 	$L__BB0_34;
	bra.uni 	$L__BB0_33;
$L__BB0_34:
	setp.eq.s32 	%p76, %r118, 0;
	@%p76 bra 	$L__BB0_42;
	setp.lt.u32 	%p77, %r119, 3;
	@%p77 bra 	$L__BB0_37;
	add.s32 	%r463, %r126, %r559;
	mul.wide.s32 	%rd171, %r463, 8;
	add.s64 	%rd172, %rd1, %rd171;
	mov.b64 	%rd173, 0;
	st.global.u64 	[%rd172], %rd173;
	st.global.u64 	[%rd172+8], %rd173;
	st.global.u64 	[%rd172+16], %rd173;
	st.global.u64 	[%rd172+24], %rd173;
	add.s32 	%r559, %r559, 4;
$L__BB0_37:
	setp.eq.s32 	%p78, %r120, 0;
	@%p78 bra 	$L__BB0_42;
	setp.eq.s32 	%p79, %r120, 1;
	@%p79 bra 	$L__BB0_40;
	add.s32 	%r464, %r126, %r559;
	mul.wide.s32 	%rd174, %r464, 8;
	add.s64 	%rd175, %rd1, %rd174;
	mov.b64 	%rd176, 0;
	st.global.u64 	[%rd175], %rd176;
	st.global.u64 	[%rd175+8], %rd176;
	add.s32 	%r559, %r559, 2;
$L__BB0_40:
	setp.eq.s32 	%p80, %r123, 0;
	@%p80 bra 	$L__BB0_42;
	add.s32 	%r465, %r126, %r559;
	mul.wide.s32 	%rd177, %r465, 8;
	add.s64 	%rd178, %rd1, %rd177;
	mov.b64 	%rd179, 0;
	st.global.u64 	[%rd178], %rd179;
$L__BB0_42:
	add.s32 	%r555, %r555, 1;
	setp.eq.s32 	%p81, %r555, %r97;
	@%p81 bra 	$L__BB0_99;
	bra.uni 	$L__BB0_32;
$L__BB0_43:
	ld.global.f64 	%fd26, [%rd4];
	ld.global.f64 	%fd27, [%rd3];
	add.f64 	%fd7, %fd26, %fd27;
	mul.f64 	%fd28, %fd26, %fd3;
	div.rn.f64 	%fd8, %fd28, %fd7;
	mul.f64 	%fd29, %fd26, %fd4;
	div.rn.f64 	%fd9, %fd29, %fd7;
	mul.f64 	%fd30, %fd26, %fd5;
	div.rn.f64 	%fd10, %fd30, %fd7;
	neg.f64 	%fd31, %fd27;
	mul.f64 	%fd32, %fd3, %fd31;
	div.rn.f64 	%fd11, %fd32, %fd7;
	mul.f64 	%fd33, %fd4, %fd31;
	div.rn.f64 	%fd12, %fd33, %fd7;
	mul.f64 	%fd34, %fd5, %fd31;
	div.rn.f64 	%fd13, %fd34, %fd7;
	neg.f64 	%fd35, %fd26;
	mul.f64 	%fd36, %fd27, %fd35;
	div.rn.f64 	%fd37, %fd36, %fd7;
	mul.f64 	%fd14, %fd6, %fd37;
	fma.rn.f64 	%fd38, %fd14, 0d3FF71547652B82FE, 0d4338000000000000;
	{
	.reg .b32 %temp; 
	mov.b64 	{%r137, %temp}, %fd38;
	}
	mov.f64 	%fd39, 0dC338000000000000;
	add.rn.f64 	%fd40, %fd38, %fd39;
	fma.rn.f64 	%fd41, %fd40, 0dBFE62E42FEFA39EF, %fd14;
	fma.rn.f64 	%fd42, %fd40, 0dBC7ABC9E3B39803F, %fd41;
	fma.rn.f64 	%fd43, %fd42, 0d3E5ADE1569CE2BDF, 0d3E928AF3FCA213EA;
	fma.rn.f64 	%fd44, %fd43, %fd42, 0d3EC71DEE62401315;
	fma.rn.f64 	%fd45, %fd44, %fd42, 0d3EFA01997C89EB71;
	fma.rn.f64 	%fd46, %fd45, %fd42, 0d3F2A01A014761F65;
	fma.rn.f64 	%fd47, %fd46, %fd42, 0d3F56C16C1852B7AF;
	fma.rn.f64 	%fd48, %fd47, %fd42, 0d3F81111111122322;
	fma.rn.f64 	%fd49, %fd48, %fd42, 0d3FA55555555502A1;
	fma.rn.f64 	%fd50, %fd49, %fd42, 0d3FC5555555555511;
	fma.rn.f64 	%fd51, %fd50, %fd42, 0d3FE000000000000B;
	fma.rn.f64 	%fd52, %fd51, %fd42, 0d3FF0000000000000;
	fma.rn.f64 	%fd53, %fd52, %fd42, 0d3FF0000000000000;
	{
	.reg .b32 %temp; 
	mov.b64 	{%r138, %temp}, %fd53;
	}
	{
	.reg .b32 %temp; 
	mov.b64 	{%temp, %r139}, %fd53;
	}
	shl.b32 	%r342, %r137, 20;
	add.s32 	%r343, %r342, %r139;
	mov.b64 	%fd369, {%r138, %r343};
	{
	.reg .b32 %temp; 
	mov.b64 	{%temp, %r344}, %fd14;
	}
	mov.b32 	%f2, %r344;
	abs.f32 	%f1, %f2;
	setp.lt.f32 	%p25, %f1, 0f4086232B;
	@%p25 bra 	$L__BB0_46;
	setp.lt.f64 	%p26, %fd14, 0d0000000000000000;
	add.f64 	%fd54, %fd14, 0d7FF0000000000000;
	selp.f64 	%fd369, 0d0000000000000000, %fd54, %p26;
	setp.geu.f32 	%p27, %f1, 0f40874800;
	@%p27 bra 	$L__BB0_46;
	shr.u32 	%r345, %r137, 31;
	add.s32 	%r346, %r137, %r345;
	shr.s32 	%r347, %r346, 1;
	shl.b32 	%r348, %r347, 20;
	add.s32 	%r349, %r139, %r348;
	mov.b64 	%fd55, {%r138, %r349};
	sub.s32 	%r350, %r137, %r347;
	shl.b32 	%r351, %r350, 20;
	add.s32 	%r352, %r351, 1072693248;
	mov.b32 	%r353, 0;
	mov.b64 	%fd56, {%r353, %r352};
	mul.f64 	%fd369, %fd56, %fd55;
$L__BB0_46:
	ld.param.u32 	%r468, [_Z21overlap_ab_gpu_kerneliiiPdS_iiiS_S_S_S_S_S_iS_i_param_0];
	mov.f64 	%fd57, 0d400921FB54442D18;
	div.rn.f64 	%fd58, %fd57, %fd7;
	mul.f64 	%fd59, %fd58, %fd58;
	mul.f64 	%fd60, %fd58, %fd59;
	sqrt.rn.f64 	%fd61, %fd60;
	mul.f64 	%fd19, %fd61, %fd369;
	mov.f64 	%fd62, 0d3FE0000000000000;
	div.rn.f64 	%fd20, %fd62, %fd7;
	mov.b64 	%rd30, 4607182418800017408;
	st.global.u64 	[%rd2], %rd30;
	st.global.u64 	[%rd2+8], %rd30;
	st.global.u64 	[%rd2+16], %rd30;
	setp.lt.s32 	%p28, %r468, 1;
	@%p28 bra 	$L__BB0_56;
	ld.param.u32 	%r496, [_Z21overlap_ab_gpu_kerneliiiPdS_iiiS_S_S_S_S_S_iS_i_param_16];
	ld.param.u32 	%r469, [_Z21overlap_ab_gpu_kerneliiiPdS_iiiS_S_S_S_S_S_iS_i_param_0];
	mul.lo.s32 	%r140, %r496, 3;
	mul.wide.s32 	%rd31, %r140, 8;
	add.s64 	%rd32, %rd2, %rd31;
	st.global.f64 	[%rd32], %fd8;
	st.global.f64 	[%rd32+8], %fd9;
	st.global.f64 	[%rd32+16], %fd10;
	setp.eq.s32 	%p29, %r469, 1;
	@%p29 bra 	$L__BB0_56;
	ld.param.u32 	%r470, [_Z21overlap_ab_gpu_kerneliiiPdS_iiiS_S_S_S_S_S_iS_i_param_0];
	add.s32 	%r141, %r470, -1;
	add.s32 	%r355, %r470, -2;
	setp.lt.u32 	%p30, %r355, 3;
	mov.b32 	%r562, 1;
	@%p30 bra 	$L__BB0_51;
	mov.b32 	%r562, 1;
	and.b32  	%r362, %r141, -4;
$L__BB0_50:
	.pragma "nounroll";
	add.s32 	%r357, %r562, 1;
	add.s32 	%r358, %r562, -1;
	cvt.rn.f64.u32 	%fd63, %r562;
	mul.f64 	%fd64, %fd20, %fd63;
	mul.lo.s32 	%r359, %r140, %r358;
	mul.wide.s32 	%rd33, %r359, 8;
	add.s64 	%rd34, %rd2, %rd33;
	ld.global.f64 	%fd65, [%rd34];
	add.s64 	%rd36, %rd34, %rd31;
	ld.global.f64 	%fd66, [%rd36];
	mul.f64 	%fd67, %fd8, %fd66;
	fma.rn.f64 	%fd68, %fd64, %fd65, %fd67;
	add.s64 	%rd37, %rd36, %rd31;
	st.global.f64 	[%rd37], %fd68;
	ld.global.f64 	%fd69, [%rd34+8];
	ld.global.f64 	%fd70, [%rd36+8];
	mul.f64 	%fd71, %fd9, %fd70;
	fma.rn.f64 	%fd72, %fd64, %fd69, %fd71;
	st.global.f64 	[%rd37+8], %fd72;
	ld.global.f64 	%fd73, [%rd34+16];
	ld.global.f64 	%fd74, [%rd36+16];
	mul.f64 	%fd75, %fd10, %fd74;
	fma.rn.f64 	%fd76, %fd64, %fd73, %fd75;
	st.global.f64 	[%rd37+16], %fd76;
	add.s32 	%r360, %r562, 2;
	cvt.rn.f64.u32 	%fd77, %r357;
	mul.f64 	%fd78, %fd20, %fd77;
	ld.global.f64 	%fd79, [%rd36];
	mul.f64 	%fd80, %fd8, %fd68;
	fma.rn.f64 	%fd81, %fd78, %fd79, %fd80;
	add.s64 	%rd38, %rd37, %rd31;
	st.global.f64 	[%rd38], %fd81;
	ld.global.f64 	%fd82, [%rd36+8];
	ld.global.f64 	%fd83, [%rd37+8];
	mul.f64 	%fd84, %fd9, %fd83;
	fma.rn.f64 	%fd85, %fd78, %fd82, %fd84;
	st.global.f64 	[%rd38+8], %fd85;
	ld.global.f64 	%fd86, [%rd36+16];
	ld.global.f64 	%fd87, [%rd37+16];
	mul.f64 	%fd88, %fd10, %fd87;
	fma.rn.f64 	%fd89, %fd78, %fd86, %fd88;
	st.global.f64 	[%rd38+16], %fd89;
	add.s32 	%r361, %r562, 3;
	cvt.rn.f64.u32 	%fd90, %r360;
	mul.f64 	%fd91, %fd20, %fd90;
	ld.global.f64 	%fd92, [%rd37];
	mul.f64 	%fd93, %fd8, %fd81;
	fma.rn.f64 	%fd94, %fd91, %fd92, %fd93;
	add.s64 	%rd39, %rd38, %rd31;
	st.global.f64 	[%rd39], %fd94;
	ld.global.f64 	%fd95, [%rd37+8];
	ld.global.f64 	%fd96, [%rd38+8];
	mul.f64 	%fd97, %fd9, %fd96;
	fma.rn.f64 	%fd98, %fd91, %fd95, %fd97;
	st.global.f64 	[%rd39+8], %fd98;
	ld.global.f64 	%fd99, [%rd37+16];
	ld.global.f64 	%fd100, [%rd38+16];
	mul.f64 	%fd101, %fd10, %fd100;
	fma.rn.f64 	%fd102, %fd91, %fd99, %fd101;
	st.global.f64 	[%rd39+16], %fd102;
	add.s32 	%r562, %r562, 4;
	cvt.rn.f64.u32 	%fd103, %r361;
	mul.f64 	%fd104, %fd20, %fd103;
	ld.global.f64 	%fd105, [%rd38];
	mul.f64 	%fd106, %fd8, %fd94;
	fma.rn.f64 	%fd107, %fd104, %fd105, %fd106;
	add.s64 	%rd40, %rd39, %rd31;
	st.global.f64 	[%rd40], %fd107;
	ld.global.f64 	%fd108, [%rd38+8];
	ld.global.f64 	%fd109, [%rd39+8];
	mul.f64 	%fd110, %fd9, %fd109;
	fma.rn.f64 	%fd111, %fd104, %fd108, %fd110;
	st.global.f64 	[%rd40+8], %fd111;
	ld.global.f64 	%fd112, [%rd38+16];
	ld.global.f64 	%fd113, [%rd39+16];
	mul.f64 	%fd114, %fd10, %fd113;
	fma.rn.f64 	%fd115, %fd104, %fd112, %fd114;
	st.global.f64 	[%rd40+16], %fd115;
	setp.ne.s32 	%p31, %r361, %r362;
	@%p31 bra 	$L__BB0_50;
$L__BB0_51:
	and.b32  	%r145, %r141, 3;
	setp.eq.s32 	%p32, %r145, 0;
	@%p32 bra 	$L__BB0_56;
	setp.eq.s32 	%p33, %r145, 1;
	@%p33 bra 	$L__BB0_54;
	add.s32 	%r363, %r562, 1;
	add.s32 	%r364, %r562, -1;
	cvt.rn.f64.u32 	%fd116, %r562;
	mul.f64 	%fd117, %fd20, %fd116;
	mul.lo.s32 	%r365, %r140, %r364;
	mul.wide.s32 	%rd41, %r365, 8;
	add.s64 	%rd42, %rd2, %rd41;
	ld.global.f64 	%fd118, [%rd42];
	mul.wide.s32 	%rd43, %r140, 8;
	add.s64 	%rd44, %rd42, %rd43;
	ld.global.f64 	%fd119, [%rd44];
	mul.f64 	%fd120, %fd8, %fd119;
	fma.rn.f64 	%fd121, %fd117, %fd118, %fd120;
	add.s64 	%rd45, %rd44, %rd43;
	st.global.f64 	[%rd45], %fd121;
	ld.global.f64 	%fd122, [%rd42+8];
	ld.global.f64 	%fd123, [%rd44+8];
	mul.f64 	%fd124, %fd9, %fd123;
	fma.rn.f64 	%fd125, %fd117, %fd122, %fd124;
	st.global.f64 	[%rd45+8], %fd125;
	ld.global.f64 	%fd126, [%rd42+16];
	ld.global.f64 	%fd127, [%rd44+16];
	mul.f64 	%fd128, %fd10, %fd127;
	fma.rn.f64 	%fd129, %fd117, %fd126, %fd128;
	st.global.f64 	[%rd45+16], %fd129;
	add.s32 	%r562, %r562, 2;
	cvt.rn.f64.u32 	%fd130, %r363;
	mul.f64 	%fd131, %fd20, %fd130;
	ld.global.f64 	%fd132, [%rd44];
	mul.f64 	%fd133, %fd8, %fd121;
	fma.rn.f64 	%fd134, %fd131, %fd132, %fd133;
	add.s64 	%rd46, %rd45, %rd43;
	st.global.f64 	[%rd46], %fd134;
	ld.global.f64 	%fd135, [%rd44+8];
	ld.global.f64 	%fd136, [%rd45+8];
	mul.f64 	%fd137, %fd9, %fd136;
	fma.rn.f64 	%fd138, %fd131, %fd135, %fd137;
	st.global.f64 	[%rd46+8], %fd138;
	ld.global.f64 	%fd139, [%rd44+16];
	ld.global.f64 	%fd140, [%rd45+16];
	mul.f64 	%fd141, %fd10, %fd140;
	fma.rn.f64 	%fd142, %fd131, %fd139, %fd141;
	st.global.f64 	[%rd46+16], %fd142;
$L__BB0_54:
	and.b32  	%r366, %r141, 1;
	setp.eq.b32 	%p34, %r366, 1;
	not.pred 	%p35, %p34;
	@%p35 bra 	$L__BB0_56;
	add.s32 	%r367, %r562, -1;
	cvt.rn.f64.u32 	%fd143, %r562;
	mul.f64 	%fd144, %fd20, %fd143;
	mul.lo.s32 	%r368, %r140, %r367;
	mul.wide.s32 	%rd47, %r368, 8;
	add.s64 	%rd48, %rd2, %rd47;
	ld.global.f64 	%fd145, [%rd48];
	mul.wide.s32 	%rd49, %r140, 8;
	add.s64 	%rd50, %rd48, %rd49;
	ld.global.f64 	%fd146, [%rd50];
	mul.f64 	%fd147, %fd8, %fd146;
	fma.rn.f64 	%fd148, %fd144, %fd145, %fd147;
	add.s64 	%rd51, %rd50, %rd49;
	st.global.f64 	[%rd51], %fd148;
	ld.global.f64 	%fd149, [%rd48+8];
	ld.global.f64 	%fd150, [%rd50+8];
	mul.f64 	%fd151, %fd9, %fd150;
	fma.rn.f64 	%fd152, %fd144, %fd149, %fd151;
	st.global.f64 	[%rd51+8], %fd152;
	ld.global.f64 	%fd153, [%rd48+16];
	ld.global.f64 	%fd154, [%rd50+16];
	mul.f64 	%fd155, %fd10, %fd154;
	fma.rn.f64 	%fd156, %fd144, %fd153, %fd155;
	st.global.f64 	[%rd51+16], %fd156;
$L__BB0_56:
	ld.param.u32 	%r485, [_Z21overlap_ab_gpu_kerneliiiPdS_iiiS_S_S_S_S_S_iS_i_param_5];
	setp.lt.s32 	%p36, %r485, 1;
	@%p36 bra 	$L__BB0_75;
	ld.param.u32 	%r471, [_Z21overlap_ab_gpu_kerneliiiPdS_iiiS_S_S_S_S_S_iS_i_param_0];
	st.global.f64 	[%rd2+24], %fd11;
	st.global.f64 	[%rd2+32], %fd12;
	st.global.f64 	[%rd2+40], %fd13;
	setp.lt.s32 	%p37, %r471, 1;
	@%p37 bra 	$L__BB0_66;
	ld.param.u32 	%r497, [_Z21overlap_ab_gpu_kerneliiiPdS_iiiS_S_S_S_S_S_iS_i_param_16];
	ld.param.u32 	%r472, [_Z21overlap_ab_gpu_kerneliiiPdS_iiiS_S_S_S_S_S_iS_i_param_0];
	mul.lo.s32 	%r148, %r497, 3;
	and.b32  	%r149, %r472, 3;
	setp.lt.u32 	%p38, %r472, 4;
	mov.b32 	%r566, 1;
	@%p38 bra 	$L__BB0_61;
	ld.param.u32 	%r473, [_Z21overlap_ab_gpu_kerneliiiPdS_iiiS_S_S_S_S_S_iS_i_param_0];
	and.b32  	%r150, %r473, 2147483644;
	mov.b32 	%r566, 1;
	mul.wide.s32 	%rd54, %r148, 8;
$L__BB0_60:
	.pragma "nounroll";
	add.s32 	%r371, %r566, -1;
	cvt.rn.f64.u32 	%fd157, %r566;
	mul.f64 	%fd158, %fd20, %fd157;
	mul.lo.s32 	%r372, %r148, %r371;
	mul.wide.s32 	%rd52, %r372, 8;
	add.s64 	%rd53, %rd2, %rd52;
	ld.global.f64 	%fd159, [%rd53];
	add.s64 	%rd55, %rd53, %rd54;
	ld.global.f64 	%fd160, [%rd55];
	mul.f64 	%fd161, %fd11, %fd160;
	fma.rn.f64 	%fd162, %fd158, %fd159, %fd161;
	st.global.f64 	[%rd55+24], %fd162;
	ld.global.f64 	%fd163, [%rd53+8];
	ld.global.f64 	%fd164, [%rd55+8];
	mul.f64 	%fd165, %fd12, %fd164;
	fma.rn.f64 	%fd166, %fd158, %fd163, %fd165;
	st.global.f64 	[%rd55+32], %fd166;
	ld.global.f64 	%fd167, [%rd53+16];
	ld.global.f64 	%fd168, [%rd55+16];
	mul.f64 	%fd169, %fd13, %fd168;
	fma.rn.f64 	%fd170, %fd158, %fd167, %fd169;
	st.global.f64 	[%rd55+40], %fd170;
	add.s32 	%r373, %r566, 1;
	cvt.rn.f64.u32 	%fd171, %r373;
	mul.f64 	%fd172, %fd20, %fd171;
	add.s64 	%rd56, %rd55, %rd54;
	ld.global.f64 	%fd173, [%rd56];
	mul.f64 	%fd174, %fd11, %fd173;
	fma.rn.f64 	%fd175, %fd172, %fd160, %fd174;
	st.global.f64 	[%rd56+24], %fd175;
	ld.global.f64 	%fd176, [%rd55+8];
	ld.global.f64 	%fd177, [%rd56+8];
	mul.f64 	%fd178, %fd12, %fd177;
	fma.rn.f64 	%fd179, %fd172, %fd176, %fd178;
	st.global.f64 	[%rd56+32], %fd179;
	ld.global.f64 	%fd180, [%rd55+16];
	ld.global.f64 	%fd181, [%rd56+16];
	mul.f64 	%fd182, %fd13, %fd181;
	fma.rn.f64 	%fd183, %fd172, %fd180, %fd182;
	st.global.f64 	[%rd56+40], %fd183;
	add.s32 	%r374, %r566, 2;
	cvt.rn.f64.u32 	%fd184, %r374;
	mul.f64 	%fd185, %fd20, %fd184;
	add.s64 	%rd57, %rd56, %rd54;
	ld.global.f64 	%fd186, [%rd57];
	mul.f64 	%fd187, %fd11, %fd186;
	fma.rn.f64 	%fd188, %fd185, %fd173, %fd187;
	st.global.f64 	[%rd57+24], %fd188;
	ld.global.f64 	%fd189, [%rd56+8];
	ld.global.f64 	%fd190, [%rd57+8];
	mul.f64 	%fd191, %fd12, %fd190;
	fma.rn.f64 	%fd192, %fd185, %fd189, %fd191;
	st.global.f64 	[%rd57+32], %fd192;
	ld.global.f64 	%fd193, [%rd56+16];
	ld.global.f64 	%fd194, [%rd57+16];
	mul.f64 	%fd195, %fd13, %fd194;
	fma.rn.f64 	%fd196, %fd185, %fd193, %fd195;
	st.global.f64 	[%rd57+40], %fd196;
	add.s32 	%r375, %r566, 3;
	cvt.rn.f64.u32 	%fd197, %r375;
	mul.f64 	%fd198, %fd20, %fd197;
	add.s64 	%rd58, %rd57, %rd54;
	ld.global.f64 	%fd199, [%rd58];
	mul.f64 	%fd200, %fd11, %fd199;
	fma.rn.f64 	%fd201, %fd198, %fd186, %fd200;
	st.global.f64 	[%rd58+24], %fd201;
	ld.global.f64 	%fd202, [%rd57+8];
	ld.global.f64 	%fd203, [%rd58+8];
	mul.f64 	%fd204, %fd12, %fd203;
	fma.rn.f64 	%fd205, %fd198, %fd202, %fd204;
	st.global.f64 	[%rd58+32], %fd205;
	ld.global.f64 	%fd206, [%rd57+16];
	ld.global.f64 	%fd207, [%rd58+16];
	mul.f64 	%fd208, %fd13, %fd207;
	fma.rn.f64 	%fd209, %fd198, %fd206, %fd208;
	st.global.f64 	[%rd58+40], %fd209;
	add.s32 	%r566, %r566, 4;
	setp.eq.s32 	%p39, %r375, %r150;
	@%p39 bra 	$L__BB0_61;
	bra.uni 	$L__BB0_60;
$L__BB0_61:
	setp.eq.s32 	%p40, %r149, 0;
	@%p40 bra 	$L__BB0_66;
	setp.eq.s32 	%p41, %r149, 1;
	@%p41 bra 	$L__BB0_64;
	add.s32 	%r376, %r566, -1;
	cvt.rn.f64.u32 	%fd210, %r566;
	mul.f64 	%fd211, %fd20, %fd210;
	mul.lo.s32 	%r377, %r148, %r376;
	mul.wide.s32 	%rd59, %r377, 8;
	add.s64 	%rd60, %rd2, %rd59;
	ld.global.f64 	%fd212, [%rd60];
	mul.wide.s32 	%rd61, %r148, 8;
	add.s64 	%rd62, %rd60, %rd61;
	ld.global.f64 	%fd213, [%rd62];
	mul.f64 	%fd214, %fd11, %fd213;
	fma.rn.f64 	%fd215, %fd211, %fd212, %fd214;
	st.global.f64 	[%rd62+24], %fd215;
	ld.global.f64 	%fd216, [%rd60+8];
	ld.global.f64 	%fd217, [%rd62+8];
	mul.f64 	%fd218, %fd12, %fd217;
	fma.rn.f64 	%fd219, %fd211, %fd216, %fd218;
	st.global.f64 	[%rd62+32], %fd219;
	ld.global.f64 	%fd220, [%rd60+16];
	ld.global.f64 	%fd221, [%rd62+16];
	mul.f64 	%fd222, %fd13, %fd221;
	fma.rn.f64 	%fd223, %fd211, %fd220, %fd222;
	st.global.f64 	[%rd62+40], %fd223;
	add.s32 	%r378, %r566, 1;
	cvt.rn.f64.u32 	%fd224, %r378;
	mul.f64 	%fd225, %fd20, %fd224;
	add.s64 	%rd63, %rd62, %rd61;
	ld.global.f64 	%fd226, [%rd63];
	mul.f64 	%fd227, %fd11, %fd226;
	fma.rn.f64 	%fd228, %fd225, %fd213, %fd227;
	st.global.f64 	[%rd63+24], %fd228;
	ld.global.f64 	%fd229, [%rd62+8];
	ld.global.f64 	%fd230, [%rd63+8];
	mul.f64 	%fd231, %fd12, %fd230;
	fma.rn.f64 	%fd232, %fd225, %fd229, %fd231;
	st.global.f64 	[%rd63+32], %fd232;
	ld.global.f64 	%fd233, [%rd62+16];
	ld.global.f64 	%fd234, [%rd63+16];
	mul.f64 	%fd235, %fd13, %fd234;
	fma.rn.f64 	%fd236, %fd225, %fd233, %fd235;
	st.global.f64 	[%rd63+40], %fd236;
	add.s32 	%r566, %r566, 2;
$L__BB0_64:
	ld.param.u32 	%r474, [_Z21overlap_ab_gpu_kerneliiiPdS_iiiS_S_S_S_S_S_iS_i_param_0];
	and.b32  	%r379, %r474, 1;
	setp.eq.b32 	%p42, %r379, 1;
	not.pred 	%p43, %p42;
	@%p43 bra 	$L__BB0_66;
	add.s32 	%r380, %r566, -1;
	cvt.rn.f64.u32 	%fd237, %r566;
	mul.f64 	%fd238, %fd20, %fd237;
	mul.lo.s32 	%r381, %r148, %r380;
	mul.wide.s32 	%rd64, %r381, 8;
	add.s64 	%rd65, %rd2, %rd64;
	ld.global.f64 	%fd239, [%rd65];
	mul.wide.s32 	%rd66, %r148, 8;
	add.s64 	%rd67, %rd65, %rd66;
	ld.global.f64 	%fd240, [%rd67];
	mul.f64 	%fd241, %fd11, %fd240;
	fma.rn.f64 	%fd242, %fd238, %fd239, %fd241;
	st.global.f64 	[%rd67+24], %fd242;
	ld.global.f64 	%fd243, [%rd65+8];
	ld.global.f64 	%fd244, [%rd67+8];
	mul.f64 	%fd245, %fd12, %fd244;
	fma.rn.f64 	%fd246, %fd238, %fd243, %fd245;
	st.global.f64 	[%rd67+32], %fd246;
	ld.global.f64 	%fd247, [%rd65+16];
	ld.global.f64 	%fd248, [%rd67+16];
	mul.f64 	%fd249, %fd13, %fd248;
	fma.rn.f64 	%fd250, %fd238, %fd247, %fd249;
	st.global.f64 	[%rd67+40], %fd250;
$L__BB0_66:
	ld.param.u32 	%r486, [_Z21overlap_ab_gpu_kerneliiiPdS_iiiS_S_S_S_S_S_iS_i_param_5];
	setp.eq.s32 	%p44, %r486, 1;
	@%p44 bra 	$L__BB0_75;
	mov.b32 	%r568, 1;
	bra.uni 	$L__BB0_71;
$L__BB0_68:
	ld.param.u32 	%r478, [_Z21overlap_ab_gpu_kerneliiiPdS_iiiS_S_S_S_S_S_iS_i_param_0];
	and.b32  	%r393, %r478, 1;
	setp.eq.b32 	%p48, %r393, 1;
	not.pred 	%p49, %p48;
	@%p49 bra 	$L__BB0_70;
	ld.param.u32 	%r499, [_Z21overlap_ab_gpu_kerneliiiPdS_iiiS_S_S_S_S_S_iS_i_param_16];
	add.s32 	%r394, %r569, -1;
	cvt.rn.f64.u32 	%fd305, %r569;
	mad.lo.s32 	%r395, %r394, %r499, %r157;
	mul.lo.s32 	%r396, %r395, 3;
	mul.wide.s32 	%rd76, %r396, 8;
	add.s64 	%rd77, %rd2, %rd76;
	ld.global.f64 	%fd306, [%rd77];
	mad.lo.s32 	%r397, %r569, %r499, %r159;
	mul.lo.s32 	%r398, %r397, 3;
	mul.wide.s32 	%rd78, %r398, 8;
	add.s64 	%rd79, %rd2, %rd78;
	ld.global.f64 	%fd307, [%rd79];
	mul.f64 	%fd308, %fd307, %fd21;
	fma.rn.f64 	%fd309, %fd306, %fd305, %fd308;
	mul.f64 	%fd310, %fd20, %fd309;
	ld.global.f64 	%fd311, [%rd79+24];
	fma.rn.f64 	%fd312, %fd11, %fd311, %fd310;
	st.global.f64 	[%rd79+48], %fd312;
	ld.global.f64 	%fd313, [%rd77+8];
	ld.global.f64 	%fd314, [%rd79+8];
	mul.f64 	%fd315, %fd314, %fd21;
	fma.rn.f64 	%fd316, %fd313, %fd305, %fd315;
	mul.f64 	%fd317, %fd20, %fd316;
	ld.global.f64 	%fd318, [%rd79+32];
	fma.rn.f64 	%fd319, %fd12, %fd318, %fd317;
	st.global.f64 	[%rd79+56], %fd319;
	ld.global.f64 	%fd320, [%rd77+16];
	ld.global.f64 	%fd321, [%rd79+16];
	mul.f64 	%fd322, %fd321, %fd21;
	fma.rn.f64 	%fd323, %fd320, %fd305, %fd322;
	mul.f64 	%fd324, %fd20, %fd323;
	ld.global.f64 	%fd325, [%rd79+40];
	fma.rn.f64 	%fd326, %fd13, %fd325, %fd324;
	st.global.f64 	[%rd79+64], %fd326;
$L__BB0_70:
	ld.param.u32 	%r487, [_Z21overlap_ab_gpu_kerneliiiPdS_iiiS_S_S_S_S_S_iS_i_param_5];
	setp.eq.s32 	%p50, %r568, %r487;
	@%p50 bra 	$L__BB0_75;
$L__BB0_71:
	mov.u32 	%r157, %r568;
	ld.param.u32 	%r475, [_Z21overlap_ab_gpu_kerneliiiPdS_iiiS_S_S_S_S_S_iS_i_param_0];
	setp.lt.s32 	%p45, %r475, 1;
	add.s32 	%r568, %r157, 1;
	add.s32 	%r159, %r157, -1;
	cvt.rn.f64.u32 	%fd21, %r157;
	mul.f64 	%fd251, %fd20, %fd21;
	mul.lo.s32 	%r383, %r159, 3;
	mul.wide.u32 	%rd68, %r383, 8;
	add.s64 	%rd69, %rd2, %rd68;
	ld.global.f64 	%fd252, [%rd69];
	ld.global.f64 	%fd253, [%rd69+24];
	mul.f64 	%fd254, %fd11, %fd253;
	fma.rn.f64 	%fd255, %fd251, %fd252, %fd254;
	st.global.f64 	[%rd69+48], %fd255;
	ld.global.f64 	%fd256, [%rd69+8];
	ld.global.f64 	%fd257, [%rd69+32];
	mul.f64 	%fd258, %fd12, %fd257;
	fma.rn.f64 	%fd259, %fd251, %fd256, %fd258;
	st.global.f64 	[%rd69+56], %fd259;
	ld.global.f64 	%fd260, [%rd69+16];
	ld.global.f64 	%fd261, [%rd69+40];
	mul.f64 	%fd262, %fd13, %fd261;
	fma.rn.f64 	%fd263, %fd251, %fd260, %fd262;
	st.global.f64 	[%rd69+64], %fd263;
	@%p45 bra 	$L__BB0_70;
	ld.param.u32 	%r476, [_Z21overlap_ab_gpu_kerneliiiPdS_iiiS_S_S_S_S_S_iS_i_param_0];
	setp.eq.s32 	%p46, %r476, 1;
	mov.b32 	%r569, 1;
	@%p46 bra 	$L__BB0_68;
	mov.b32 	%r569, 1;
$L__BB0_74:
	ld.param.u32 	%r498, [_Z21overlap_ab_gpu_kerneliiiPdS_iiiS_S_S_S_S_S_iS_i_param_16];
	ld.param.u32 	%r477, [_Z21overlap_ab_gpu_kerneliiiPdS_iiiS_S_S_S_S_S_iS_i_param_0];
	add.s32 	%r386, %r569, -1;
	cvt.rn.f64.u32 	%fd264, %r569;
	mad.lo.s32 	%r387, %r386, %r498, %r157;
	mul.lo.s32 	%r388, %r387, 3;
	mul.wide.s32 	%rd70, %r388, 8;
	add.s64 	%rd71, %rd2, %rd70;
	ld.global.f64 	%fd265, [%rd71];
	mad.lo.s32 	%r389, %r569, %r498, %r159;
	mul.lo.s32 	%r390, %r389, 3;
	mul.wide.s32 	%rd72, %r390, 8;
	add.s64 	%rd73, %rd2, %rd72;
	ld.global.f64 	%fd266, [%rd73];
	mul.f64 	%fd267, %fd266, %fd21;
	fma.rn.f64 	%fd268, %fd265, %fd264, %fd267;
	mul.f64 	%fd269, %fd20, %fd268;
	ld.global.f64 	%fd270, [%rd73+24];
	fma.rn.f64 	%fd271, %fd11, %fd270, %fd269;
	st.global.f64 	[%rd73+48], %fd271;
	ld.global.f64 	%fd272, [%rd71+8];
	ld.global.f64 	%fd273, [%rd73+8];
	mul.f64 	%fd274, %fd273, %fd21;
	fma.rn.f64 	%fd275, %fd272, %fd264, %fd274;
	mul.f64 	%fd276, %fd20, %fd275;
	ld.global.f64 	%fd277, [%rd73+32];
	fma.rn.f64 	%fd278, %fd12, %fd277, %fd276;
	st.global.f64 	[%rd73+56], %fd278;
	ld.global.f64 	%fd279, [%rd71+16];
	ld.global.f64 	%fd280, [%rd73+16];
	mul.f64 	%fd281, %fd280, %fd21;
	fma.rn.f64 	%fd282, %fd279, %fd264, %fd281;
	mul.f64 	%fd283, %fd20, %fd282;
	ld.global.f64 	%fd284, [%rd73+40];
	fma.rn.f64 	%fd285, %fd13, %fd284, %fd283;
	st.global.f64 	[%rd73+64], %fd285;
	add.s32 	%r391, %r569, 1;
	cvt.rn.f64.u32 	%fd286, %r391;
	mul.wide.s32 	%rd74, %r498, 24;
	add.s64 	%rd75, %rd73, %rd74;
	ld.global.f64 	%fd287, [%rd75];
	mul.f64 	%fd288, %fd287, %fd21;
	fma.rn.f64 	%fd289, %fd270, %fd286, %fd288;
	mul.f64 	%fd290, %fd20, %fd289;
	ld.global.f64 	%fd291, [%rd75+24];
	fma.rn.f64 	%fd292, %fd11, %fd291, %fd290;
	st.global.f64 	[%rd75+48], %fd292;
	ld.global.f64 	%fd293, [%rd75+8];
	mul.f64 	%fd294, %fd293, %fd21;
	fma.rn.f64 	%fd295, %fd277, %fd286, %fd294;
	mul.f64 	%fd296, %fd20, %fd295;
	ld.global.f64 	%fd297, [%rd75+32];
	fma.rn.f64 	%fd298, %fd12, %fd297, %fd296;
	st.global.f64 	[%rd75+56], %fd298;
	ld.global.f64 	%fd299, [%rd75+16];
	mul.f64 	%fd300, %fd299, %fd21;
	fma.rn.f64 	%fd301, %fd284, %fd286, %fd300;
	mul.f64 	%fd302, %fd20, %fd301;
	ld.global.f64 	%fd303, [%rd75+40];
	fma.rn.f64 	%fd304, %fd13, %fd303, %fd302;
	st.global.f64 	[%rd75+64], %fd304;
	add.s32 	%r569, %r569, 2;
	and.b32  	%r392, %r477, 2147483646;
	setp.eq.s32 	%p47, %r391, %r392;
	@%p47 bra 	$L__BB0_68;
	bra.uni 	$L__BB0_74;
$L__BB0_75:
	setp.lt.s32 	%p51, %r97, 1;
	@%p51 bra 	$L__BB0_99;
	sub.s32 	%r162, %r554, %r522;
	setp.lt.s32 	%p52, %r162, 1;
	@%p52 bra 	$L__BB0_99;
	ld.param.u32 	%r500, [_Z21overlap_ab_gpu_kerneliiiPdS_iiiS_S_S_S_S_S_iS_i_param_16];
	ld.param.u32 	%r573, [_Z21overlap_ab_gpu_kerneliiiPdS_iiiS_S_S_S_S_S_iS_i_param_1];
	mul.lo.s32 	%r163, %r500, 3;
	and.b32  	%r164, %r162, 3;
	sub.s32 	%r165, %r522, %r554;
	and.b32  	%r166, %r162, 2147483644;
	and.b32  	%r167, %r162, 1;
	mov.b32 	%r570, 0;
	mov.u32 	%r169, %r570;
	mov.u32 	%r572, %r570;
	mov.u32 	%r574, %r573;
$L__BB0_78:
	ld.param.u32 	%r493, [_Z21overlap_ab_gpu_kerneliiiPdS_iiiS_S_S_S_S_S_iS_i_param_14];
	ld.param.u64 	%rd180, [_Z21overlap_ab_gpu_kerneliiiPdS_iiiS_S_S_S_S_S_iS_i_param_11];
	ld.param.u32 	%r578, [_Z21overlap_ab_gpu_kerneliiiPdS_iiiS_S_S_S_S_S_iS_i_param_6];
	cvta.to.global.u64 	%rd6, %rd180;
	setp.gt.u32 	%p53, %r165, -4;
	mov.u32 	%r401, %tid.x;
	mad.lo.s32 	%r402, %r97, %r401, %r570;
	mul.lo.s32 	%r403, %r163, %r573;
	cvt.s64.s32 	%rd7, %r403;
	mul.lo.s32 	%r404, %r163, %r572;
	cvt.s64.s32 	%rd8, %r404;
	mul.lo.s32 	%r405, %r163, %r169;
	cvt.s64.s32 	%rd9, %r405;
	mad.lo.s32 	%r173, %r402, %r493, %r117;
	mov.b32 	%r606, 0;
	mov.u32 	%r576, %r606;
	mov.u32 	%r597, %r606;
	mov.u32 	%r579, %r578;
	@%p53 bra 	$L__BB0_93;
	ld.param.u32 	%r578, [_Z21overlap_ab_gpu_kerneliiiPdS_iiiS_S_S_S_S_S_iS_i_param_6];
	mov.b32 	%r575, 0;
	mov.u32 	%r576, %r575;
	mov.u32 	%r597, %r575;
	mov.u32 	%r579, %r578;
$L__BB0_80:
	.pragma "nounroll";
	mul.lo.s32 	%r407, %r578, 3;
	cvt.s64.s32 	%rd80, %r407;
	add.s64 	%rd81, %rd80, %rd7;
	shl.b64 	%rd82, %rd81, 3;
	add.s64 	%rd83, %rd2, %rd82;
	ld.global.f64 	%fd327, [%rd83];
	mul.f64 	%fd328, %fd19, %fd327;
	mul.lo.s32 	%r408, %r597, 3;
	cvt.s64.s32 	%rd84, %r408;
	add.s64 	%rd85, %rd84, %rd8;
	shl.b64 	%rd86, %rd85, 3;
	add.s64 	%rd87, %rd2, %rd86;
	ld.global.f64 	%fd329, [%rd87+8];
	mul.f64 	%fd330, %fd328, %fd329;
	mul.lo.s32 	%r409, %r576, 3;
	cvt.s64.s32 	%rd88, %r409;
	add.s64 	%rd89, %rd88, %rd9;
	shl.b64 	%rd90, %rd89, 3;
	add.s64 	%rd91, %rd2, %rd90;
	ld.global.f64 	%fd331, [%rd91+16];
	mul.f64 	%fd332, %fd330, %fd331;
	add.s32 	%r410, %r173, %r575;
	mul.wide.s32 	%rd92, %r410, 8;
	add.s64 	%rd10, %rd6, %rd92;
	st.global.f64 	[%rd10], %fd332;
	setp.eq.s32 	%p54, %r576, %r579;
	@%p54 bra 	$L__BB0_82;
	setp.eq.s32 	%p55, %r597, 0;
	add.s32 	%r411, %r576, 1;
	selp.s32 	%r412, -1, 0, %p55;
	add.s32 	%r581, %r578, %r412;
	selp.b32 	%r582, 0, %r411, %p55;
	bra.uni 	$L__BB0_83;
$L__BB0_82:
	add.s32 	%r579, %r576, 1;
	mov.b32 	%r582, 0;
	mov.u32 	%r581, %r579;
$L__BB0_83:
	add.s32 	%r414, %r581, %r582;
	sub.s32 	%r185, %r579, %r414;
	mul.lo.s32 	%r415, %r581, 3;
	cvt.s64.s32 	%rd93, %r415;
	add.s64 	%rd94, %rd93, %rd7;
	shl.b64 	%rd95, %rd94, 3;
	add.s64 	%rd96, %rd2, %rd95;
	ld.global.f64 	%fd333, [%rd96];
	mul.f64 	%fd334, %fd19, %fd333;
	mul.lo.s32 	%r416, %r185, 3;
	cvt.s64.s32 	%rd97, %r416;
	add.s64 	%rd98, %rd97, %rd8;
	shl.b64 	%rd99, %rd98, 3;
	add.s64 	%rd100, %rd2, %rd99;
	ld.global.f64 	%fd335, [%rd100+8];
	mul.f64 	%fd336, %fd334, %fd335;
	mul.lo.s32 	%r417, %r582, 3;
	cvt.s64.s32 	%rd101, %r417;
	add.s64 	%rd102, %rd101, %rd9;
	shl.b64 	%rd103, %rd102, 3;
	add.s64 	%rd104, %rd2, %rd103;
	ld.global.f64 	%fd337, [%rd104+16];
	mul.f64 	%fd338, %fd336, %fd337;
	st.global.f64 	[%rd10+8], %fd338;
	setp.eq.s32 	%p56, %r582, %r579;
	@%p56 bra 	$L__BB0_85;
	setp.eq.s32 	%p57, %r185, 0;
	add.s32 	%r418, %r582, 1;
	selp.s32 	%r419, -1, 0, %p57;
	add.s32 	%r584, %r581, %r419;
	selp.b32 	%r585, 0, %r418, %p57;
	bra.uni 	$L__BB0_86;
$L__BB0_85:
	add.s32 	%r579, %r579, 1;
	mov.b32 	%r585, 0;
	mov.u32 	%r584, %r579;
$L__BB0_86:
	add.s32 	%r421, %r584, %r585;
	sub.s32 	%r192, %r579, %r421;
	mul.lo.s32 	%r422, %r584, 3;
	cvt.s64.s32 	%rd105, %r422;
	add.s64 	%rd106, %rd105, %rd7;
	shl.b64 	%rd107, %rd106, 3;
	add.s64 	%rd108, %rd2, %rd107;
	ld.global.f64 	%fd339, [%rd108];
	mul.f64 	%fd340, %fd19, %fd339;
	mul.lo.s32 	%r423, %r192, 3;
	cvt.s64.s32 	%rd109, %r423;
	add.s64 	%rd110, %rd109, %rd8;
	shl.b64 	%rd111, %rd110, 3;
	add.s64 	%rd112, %rd2, %rd111;
	ld.global.f64 	%fd341, [%rd112+8];
	mul.f64 	%fd342, %fd340, %fd341;
	mul.lo.s32 	%r424, %r585, 3;
	cvt.s64.s32 	%rd113, %r424;
	add.s64 	%rd114, %rd113, %rd9;
	shl.b64 	%rd115, %rd114, 3;
	add.s64 	%rd116, %rd2, %rd115;
	ld.global.f64 	%fd343, [%rd116+16];
	mul.f64 	%fd344, %fd342, %fd343;
	st.global.f64 	[%rd10+16], %fd344;
	setp.eq.s32 	%p58, %r585, %r579;
	@%p58 bra 	$L__BB0_88;
	setp.eq.s32 	%p59, %r192, 0;
	add.s32 	%r425, %r585, 1;
	selp.s32 	%r426, -1, 0, %p59;
	add.s32 	%r587, %r584, %r426;
	selp.b32 	%r588, 0, %r425, %p59;
	bra.uni 	$L__BB0_89;
$L__BB0_88:
	add.s32 	%r579, %r579, 1;
	mov.b32 	%r588, 0;
	mov.u32 	%r587, %r579;
$L__BB0_89:
	add.s32 	%r428, %r587, %r588;
	sub.s32 	%r199, %r579, %r428;
	mul.lo.s32 	%r429, %r587, 3;
	cvt.s64.s32 	%rd117, %r429;
	add.s64 	%rd118, %rd117, %rd7;
	shl.b64 	%rd119, %rd118, 3;
	add.s64 	%rd120, %rd2, %rd119;
	ld.global.f64 	%fd345, [%rd120];
	mul.f64 	%fd346, %fd19, %fd345;
	mul.lo.s32 	%r430, %r199, 3;
	cvt.s64.s32 	%rd121, %r430;
	add.s64 	%rd122, %rd121, %rd8;
	shl.b64 	%rd123, %rd122, 3;
	add.s64 	%rd124, %rd2, %rd123;
	ld.global.f64 	%fd347, [%rd124+8];
	mul.f64 	%fd348, %fd346, %fd347;
	mul.lo.s32 	%r431, %r588, 3;
	cvt.s64.s32 	%rd125, %r431;
	add.s64 	%rd126, %rd125, %rd9;
	shl.b64 	%rd127, %rd126, 3;
	add.s64 	%rd128, %rd2, %rd127;
	ld.global.f64 	%fd349, [%rd128+16];
	mul.f64 	%fd350, %fd348, %fd349;
	st.global.f64 	[%rd10+24], %fd350;
	setp.eq.s32 	%p60, %r588, %r579;
	@%p60 bra 	$L__BB0_91;
	setp.eq.s32 	%p61, %r199, 0;
	add.s32 	%r432, %r588, 1;
	selp.s32 	%r433, -1, 0, %p61;
	add.s32 	%r578, %r587, %r433;
	selp.b32 	%r576, 0, %r432, %p61;
	bra.uni 	$L__BB0_92;
$L__BB0_91:
	add.s32 	%r579, %r579, 1;
	mov.b32 	%r576, 0;
	mov.u32 	%r578, %r579;
$L__BB0_92:
	add.s32 	%r435, %r578, %r576;
	sub.s32 	%r597, %r579, %r435;
	add.s32 	%r575, %r575, 4;
	setp.eq.s32 	%p62, %r575, %r166;
	mov.u32 	%r606, %r166;
	@%p62 bra 	$L__BB0_93;
	bra.uni 	$L__BB0_80;
$L__BB0_93:
	setp.eq.s32 	%p63, %r164, 0;
	@%p63 bra 	$L__BB0_107;
	setp.eq.s32 	%p64, %r164, 1;
	@%p64 bra 	$L__BB0_105;
	mul.lo.s32 	%r436, %r578, 3;
	cvt.s64.s32 	%rd129, %r436;
	add.s64 	%rd130, %rd129, %rd7;
	shl.b64 	%rd131, %rd130, 3;
	add.s64 	%rd132, %rd2, %rd131;
	ld.global.f64 	%fd351, [%rd132];
	mul.f64 	%fd352, %fd19, %fd351;
	mul.lo.s32 	%r437, %r597, 3;
	cvt.s64.s32 	%rd133, %r437;
	add.s64 	%rd134, %rd133, %rd8;
	shl.b64 	%rd135, %rd134, 3;
	add.s64 	%rd136, %rd2, %rd135;
	ld.global.f64 	%fd353, [%rd136+8];
	mul.f64 	%fd354, %fd352, %fd353;
	mul.lo.s32 	%r438, %r576, 3;
	cvt.s64.s32 	%rd137, %r438;
	add.s64 	%rd138, %rd137, %rd9;
	shl.b64 	%rd139, %rd138, 3;
	add.s64 	%rd140, %rd2, %rd139;
	ld.global.f64 	%fd355, [%rd140+16];
	mul.f64 	%fd356, %fd354, %fd355;
	add.s32 	%r439, %r173, %r606;
	mul.wide.s32 	%rd141, %r439, 8;
	add.s64 	%rd11, %rd6, %rd141;
	st.global.f64 	[%rd11], %fd356;
	setp.eq.s32 	%p65, %r576, %r579;
	@%p65 bra 	$L__BB0_100;
	setp.eq.s32 	%p66, %r597, 0;
	add.s32 	%r440, %r576, 1;
	selp.s32 	%r441, -1, 0, %p66;
	add.s32 	%r601, %r578, %r441;
	selp.b32 	%r602, 0, %r440, %p66;
	bra.uni 	$L__BB0_101;
$L__BB0_97:
	add.s32 	%r574, %r169, 1;
	mov.b32 	%r169, 0;
	mov.u32 	%r573, %r574;
$L__BB0_98:
	add.s32 	%r458, %r573, %r169;
	sub.s32 	%r572, %r574, %r458;
	add.s32 	%r570, %r570, 1;
	setp.eq.s32 	%p72, %r570, %r97;
	@%p72 bra 	$L__BB0_99;
	bra.uni 	$L__BB0_78;
$L__BB0_99:
	ret;
$L__BB0_100:
	add.s32 	%r579, %r576, 1;
	mov.b32 	%r602, 0;
	mov.u32 	%r601, %r579;
$L__BB0_101:
	add.s32 	%r443, %r601, %r602;
	sub.s32 	%r227, %r579, %r443;
	mul.lo.s32 	%r444, %r601, 3;
	cvt.s64.s32 	%rd142, %r444;
	add.s64 	%rd143, %rd142, %rd7;
	shl.b64 	%rd144, %rd143, 3;
	add.s64 	%rd145, %rd2, %rd144;
	ld.global.f64 	%fd357, [%rd145];
	mul.f64 	%fd358, %fd19, %fd357;
	mul.lo.s32 	%r445, %r227, 3;
	cvt.s64.s32 	%rd146, %r445;
	add.s64 	%rd147, %rd146, %rd8;
	shl.b64 	%rd148, %rd147, 3;
	add.s64 	%rd149, %rd2, %rd148;
	ld.global.f64 	%fd359, [%rd149+8];
	mul.f64 	%fd360, %fd358, %fd359;
	mul.lo.s32 	%r446, %r602, 3;
	cvt.s64.s32 	%rd150, %r446;
	add.s64 	%rd151, %rd150, %rd9;
	shl.b64 	%rd152, %rd151, 3;
	add.s64 	%rd153, %rd2, %rd152;
	ld.global.f64 	%fd361, [%rd153+16];
	mul.f64 	%fd362, %fd360, %fd361;
	st.global.f64 	[%rd11+8], %fd362;
	setp.eq.s32 	%p67, %r602, %r579;
	@%p67 bra 	$L__BB0_103;
	setp.eq.s32 	%p68, %r227, 0;
	add.s32 	%r447, %r602, 1;
	selp.s32 	%r448, -1, 0, %p68;
	add.s32 	%r578, %r601, %r448;
	selp.b32 	%r576, 0, %r447, %p68;
	bra.uni 	$L__BB0_104;
$L__BB0_103:
	add.s32 	%r579, %r579, 1;
	mov.b32 	%r576, 0;
	mov.u32 	%r578, %r579;
$L__BB0_104:
	add.s32 	%r450, %r578, %r576;
	sub.s32 	%r597, %r579, %r450;
	add.s32 	%r606, %r606, 2;
$L__BB0_105:
	setp.eq.s32 	%p69, %r167, 0;
	@%p69 bra 	$L__BB0_107;
	mul.lo.s32 	%r451, %r578, 3;
	cvt.s64.s32 	%rd154, %r451;
	add.s64 	%rd155, %rd154, %rd7;
	shl.b64 	%rd156, %rd155, 3;
	add.s64 	%rd157, %rd2, %rd156;
	ld.global.f64 	%fd363, [%rd157];
	mul.f64 	%fd364, %fd19, %fd363;
	mul.lo.s32 	%r452, %r597, 3;
	cvt.s64.s32 	%rd158, %r452;
	add.s64 	%rd159, %rd158, %rd8;
	shl.b64 	%rd160, %rd159, 3;
	add.s64 	%rd161, %rd2, %rd160;
	ld.global.f64 	%fd365, [%rd161+8];
	mul.f64 	%fd366, %fd364, %fd365;
	mul.lo.s32 	%r453, %r576, 3;
	cvt.s64.s32 	%rd162, %r453;
	add.s64 	%rd163, %rd162, %rd9;
	shl.b64 	%rd164, %rd163, 3;
	add.s64 	%rd165, %rd2, %rd164;
	ld.global.f64 	%fd367, [%rd165+16];
	mul.f64 	%fd368, %fd366, %fd367;
	add.s32 	%r454, %r173, %r606;
	mul.wide.s32 	%rd166, %r454, 8;
	add.s64 	%rd167, %rd6, %rd166;
	st.global.f64 	[%rd167], %fd368;
$L__BB0_107:
	setp.eq.s32 	%p70, %r169, %r574;
	@%p70 bra 	$L__BB0_97;
	setp.eq.s32 	%p71, %r572, 0;
	add.s32 	%r455, %r169, 1;
	selp.s32 	%r456, -1, 0, %p71;
	add.s32 	%r573, %r573, %r456;
	selp.b32 	%r169, 0, %r455, %p71;
	bra.uni 	$L__BB0_98;

}


// ===== COMPILED SASS (sm_100) =====

	.target	sm_100

	.elftype	@"ET_EXEC"


//--------------------- .note.nv.tkinfo           --------------------------
	.section	.note.nv.tkinfo,"",@"SHT_NOTE"
	.sectionflags	@"SHF_NOTE_NV_TKINFO"
	.tkinfo
        /*0018*/ 	.word	0x00000002
        /*0030*/ 	.string	""
        /*0030*/ 	.string	"ptxas"
        /*0030*/ 	.string	"Cuda compilation tools, release 13.0, V13.0.88"
        /*0030*/ 	.string	"Build cuda_13.0.r13.0/compiler.36424714_0"
        /*0030*/ 	.string	"-arch sm_100 -m 64 "



//--------------------- .note.nv.cuinfo           --------------------------
	.section	.note.nv.cuinfo,"",@"SHT_NOTE"
	.sectionflags	@"SHF_NOTE_NV_CUINFO"
        /*0018*/ 	.short	0x0002
        /*001a*/ 	.short	0x0064
        /*001c*/ 	.short	0x0082
	.zero		2


//--------------------- .nv.info                  --------------------------
	.section	.nv.info,"",@"SHT_CUDA_INFO"
	.align	4


	//----- nvinfo : EIATTR_REGCOUNT
	.align		4
        /*0000*/ 	.byte	0x04, 0x2f
        /*0002*/ 	.short	(.L_1 - .L_0)
	.align		4
.L_0:
        /*0004*/ 	.word	index@(_Z21overlap_ab_gpu_kerneliiiPdS_iiiS_S_S_S_S_S_iS_i)
        /*0008*/ 	.word	0x00000030


	//----- nvinfo : EIATTR_FRAME_SIZE
	.align		4
.L_1:
        /*000c*/ 	.byte	0x04, 0x11
        /*000e*/ 	.short	(.L_3 - .L_2)
	.align		4
.L_2:
        /*0010*/ 	.word	index@($__internal_1_$__cuda_sm20_dsqrt_rn_f64_mediumpath_v1)
        /*0014*/ 	.word	0x00000000


	//----- nvinfo : EIATTR_FRAME_SIZE
	.align		4
.L_3:
        /*0018*/ 	.byte	0x04, 0x11
        /*001a*/ 	.short	(.L_5 - .L_4)
	.align		4
.L_4:
        /*001c*/ 	.word	index@($__internal_0_$__cuda_sm20_div_rn_f64_full)
        /*0020*/ 	.word	0x00000000


	//----- nvinfo : EIATTR_FRAME_SIZE
	.align		4
.L_5:
        /*0024*/ 	.byte	0x04, 0x11
        /*0026*/ 	.short	(.L_7 - .L_6)
	.align		4
.L_6:
        /*0028*/ 	.word	index@(_Z21overlap_ab_gpu_kerneliiiPdS_iiiS_S_S_S_S_S_iS_i)
        /*002c*/ 	.word	0x00000000


	//----- nvinfo : EIATTR_MIN_STACK_SIZE
	.align		4
.L_7:
        /*0030*/ 	.byte	0x04, 0x12
        /*0032*/ 	.short	(.L_9 - .L_8)
	.align		4
.L_8:
        /*0034*/ 	.word	index@(_Z21overlap_ab_gpu_kerneliiiPdS_iiiS_S_S_S_S_S_iS_i)
        /*0038*/ 	.word	0x00000000
.L_9:


//--------------------- .nv.compat                --------------------------
	.section	.nv.compat,"",@"SHT_CUDA_COMPAT_INFO"
	.align	4
        /*0000*/ 	.byte	0x02, 0x09, 0x00, 0x00, 0x02, 0x02, 0x01, 0x00, 0x02, 0x05, 0x05, 0x00, 0x03, 0x07, 0x01, 0x01
        /*0010*/ 	.byte	0x02, 0x03, 0x00, 0x00, 0x02, 0x06, 0x01, 0x00, 0x04, 0x0b, 0x08, 0x00, 0x01, 0x00, 0x00, 0x00
        /*0020*/ 	.byte	0x00, 0x00, 0x00, 0x00


//--------------------- .nv.info._Z21overlap_ab_gpu_kerneliiiPdS_iiiS_S_S_S_S_S_iS_i --------------------------
	.section	.nv.info._Z21overlap_ab_gpu_kerneliiiPdS_iiiS_S_S_S_S_S_iS_i,"",@"SHT_CUDA_INFO"
	.sectionflags	@""
	.align	4


	//----- nvinfo : EIATTR_CUDA_API_VERSION
	.align		4
        /*0000*/ 	.byte	0x04, 0x37
        /*0002*/ 	.short	(.L_11 - .L_10)
.L_10:
        /*0004*/ 	.word	0x00000082


	//----- nvinfo : EIATTR_KPARAM_INFO
	.align		4
.L_11:
        /*0008*/ 	.byte	0x04, 0x17
        /*000a*/ 	.short	(.L_13 - .L_12)
.L_12:
        /*000c*/ 	.word	0x00000000
        /*0010*/ 	.short	0x0010
        /*0012*/ 	.short	0x0070
        /*0014*/ 	.byte	0x00, 0xf0, 0x11, 0x00


	//----- nvinfo : EIATTR_KPARAM_INFO
	.align		4
.L_13:
        /*0018*/ 	.byte	0x04, 0x17
        /*001a*/ 	.short	(.L_15 - .L_14)
.L_14:
        /*001c*/ 	.word	0x00000000
        /*0020*/ 	.short	0x000f
        /*0022*/ 	.short	0x0068
        /*0024*/ 	.byte	0x00, 0xf5, 0x21, 0x00


	//----- nvinfo : EIATTR_KPARAM_INFO
	.align		4
.L_15:
        /*0028*/ 	.byte	0x04, 0x17
        /*002a*/ 	.short	(.L_17 - .L_16)
.L_16:
        /*002c*/ 	.word	0x00000000
        /*0030*/ 	.short	0x000e
        /*0032*/ 	.short	0x0060
        /*0034*/ 	.byte	0x00, 0xf0, 0x11, 0x00


	//----- nvinfo : EIATTR_KPARAM_INFO
	.align		4
.L_17:
        /*0038*/ 	.byte	0x04, 0x17
        /*003a*/ 	.short	(.L_19 - .L_18)
.L_18:
        /*003c*/ 	.word	0x00000000
        /*0040*/ 	.short	0x000d
        /*0042*/ 	.short	0x0058
        /*0044*/ 	.byte	0x00, 0xf5, 0x21, 0x00


	//----- nvinfo : EIATTR_KPARAM_INFO
	.align		4
.L_19:
        /*0048*/ 	.byte	0x04, 0x17
        /*004a*/ 	.short	(.L_21 - .L_20)
.L_20:
        /*004c*/ 	.word	0x00000000
        /*0050*/ 	.short	0x000c
        /*0052*/ 	.short	0x0050
        /*0054*/ 	.byte	0x00, 0xf5, 0x21, 0x00


	//----- nvinfo : EIATTR_KPARAM_INFO
	.align		4
.L_21:
        /*0058*/ 	.byte	0x04, 0x17
        /*005a*/ 	.short	(.L_23 - .L_22)
.L_22:
        /*005c*/ 	.word	0x00000000
        /*0060*/ 	.short	0x000b
        /*0062*/ 	.short	0x0048
        /*0064*/ 	.byte	0x00, 0xf5, 0x21, 0x00


	//----- nvinfo : EIATTR_KPARAM_INFO
	.align		4
.L_23:
        /*0068*/ 	.byte	0x04, 0x17
        /*006a*/ 	.short	(.L_25 - .L_24)
.L_24:
        /*006c*/ 	.word	0x00000000
        /*0070*/ 	.short	0x000a
        /*0072*/ 	.short	0x0040
        /*0074*/ 	.byte	0x00, 0xf5, 0x21, 0x00


	//----- nvinfo : EIATTR_KPARAM_INFO
	.align		4
.L_25:
        /*0078*/ 	.byte	0x04, 0x17
        /*007a*/ 	.short	(.L_27 - .L_26)
.L_26:
        /*007c*/ 	.word	0x00000000
        /*0080*/ 	.short	0x0009
        /*0082*/ 	.short	0x0038
        /*0084*/ 	.byte	0x00, 0xf5, 0x21, 0x00


	//----- nvinfo : EIATTR_KPARAM_INFO
	.align		4
.L_27:
        /*0088*/ 	.byte	0x04, 0x17
        /*008a*/ 	.short	(.L_29 - .L_28)
.L_28:
        /*008c*/ 	.word	0x00000000
        /*0090*/ 	.short	0x0008
        /*0092*/ 	.short	0x0030
        /*0094*/ 	.byte	0x00, 0xf5, 0x21, 0x00


	//----- nvinfo : EIATTR_KPARAM_INFO
	.align		4
.L_29:
        /*0098*/ 	.byte	0x04, 0x17
        /*009a*/ 	.short	(.L_31 - .L_30)
.L_30:
        /*009c*/ 	.word	0x00000000
        /*00a0*/ 	.short	0x0007
        /*00a2*/ 	.short	0x0028
        /*00a4*/ 	.byte	0x00, 0xf0, 0x11, 0x00


	//----- nvinfo : EIATTR_KPARAM_INFO
	.align		4
.L_31:
        /*00a8*/ 	.byte	0x04, 0x17
        /*00aa*/ 	.short	(.L_33 - .L_32)
.L_32:
        /*00ac*/ 	.word	0x00000000
        /*00b0*/ 	.short	0x0006
        /*00b2*/ 	.short	0x0024
        /*00b4*/ 	.byte	0x00, 0xf0, 0x11, 0x00


	//----- nvinfo : EIATTR_KPARAM_INFO
	.align		4
.L_33:
        /*00b8*/ 	.byte	0x04, 0x17
        /*00ba*/ 	.short	(.L_35 - .L_34)
.L_34:
        /*00bc*/ 	.word	0x00000000
        /*00c0*/ 	.short	0x0005
        /*00c2*/ 	.short	0x0020
        /*00c4*/ 	.byte	0x00, 0xf0, 0x11, 0x00


	//----- nvinfo : EIATTR_KPARAM_INFO
	.align		4
.L_35:
        /*00c8*/ 	.byte	0x04, 0x17
        /*00ca*/ 	.short	(.L_37 - .L_36)
.L_36:
        /*00cc*/ 	.word	0x00000000
        /*00d0*/ 	.short	0x0004
        /*00d2*/ 	.short	0x0018
        /*00d4*/ 	.byte	0x00, 0xf5, 0x21, 0x00


	//----- nvinfo : EIATTR_KPARAM_INFO
	.align		4
.L_37:
        /*00d8*/ 	.byte	0x04, 0x17
        /*00da*/ 	.short	(.L_39 - .L_38)
.L_38:
        /*00dc*/ 	.word	0x00000000
        /*00e0*/ 	.short	0x0003
        /*00e2*/ 	.short	0x0010
        /*00e4*/ 	.byte	0x00, 0xf5, 0x21, 0x00


	//----- nvinfo : EIATTR_KPARAM_INFO
	.align		4
.L_39:
        /*00e8*/ 	.byte	0x04, 0x17
        /*00ea*/ 	.short	(.L_41 - .L_40)
.L_40:
        /*00ec*/ 	.word	0x00000000
        /*00f0*/ 	.short	0x0002
        /*00f2*/ 	.short	0x0008
        /*00f4*/ 	.byte	0x00, 0xf0, 0x11, 0x00


	//----- nvinfo : EIATTR_KPARAM_INFO
	.align		4
.L_41:
        /*00f8*/ 	.byte	0x04, 0x17
        /*00fa*/ 	.short	(.L_43 - .L_42)
.L_42:
        /*00fc*/ 	.word	0x00000000
        /*0100*/ 	.short	0x0001
        /*0102*/ 	.short	0x0004
        /*0104*/ 	.byte	0x00, 0xf0, 0x11, 0x00


	//----- nvinfo : EIATTR_KPARAM_INFO
	.align		4
.L_43:
        /*0108*/ 	.byte	0x04, 0x17
        /*010a*/ 	.short	(.L_45 - .L_44)
.L_44:
        /*010c*/ 	.word	0x00000000
        /*0110*/ 	.short	0x0000
        /*0112*/ 	.short	0x0000
        /*0114*/ 	.byte	0x00, 0xf0, 0x11, 0x00


	//----- nvinfo : EIATTR_SPARSE_MMA_MASK
	.align		4
.L_45:
        /*0118*/ 	.byte	0x03, 0x50
        /*011a*/ 	.short	0x0000


	//----- nvinfo : EIATTR_MAXREG_COUNT
	.align		4
        /*011c*/ 	.byte	0x03, 0x1b
        /*011e*/ 	.short	0x00ff


	//----- nvinfo : EIATTR_MERCURY_ISA_VERSION
	.align		4
        /*0120*/ 	.byte	0x03, 0x5f
        /*0122*/ 	.short	0x0101


	//----- nvinfo : EIATTR_VRC_CTA_INIT_COUNT
	.align		4
        /*0124*/ 	.byte	0x02, 0x4a
	.zero		1
	.zero		1


	//----- nvinfo : EIATTR_EXIT_INSTR_OFFSETS
	.align		4
        /*0128*/ 	.byte	0x04, 0x1c
        /*012a*/ 	.short	(.L_47 - .L_46)


	//   ....[0]....
.L_46:
        /*012c*/ 	.word	0x00000070


	//   ....[1]....
        /*0130*/ 	.word	0x00001530


	//   ....[2]....
        /*0134*/ 	.word	0x00001920


	//   ....[3]....
        /*0138*/ 	.word	0x00004940


	//   ....[4]....
        /*013c*/ 	.word	0x00004970


	//   ....[5]....
        /*0140*/ 	.word	0x00005bd0


	//----- nvinfo : EIATTR_INDIRECT_BRANCH_TARGETS
	.align		4
.L_47:
        /*0144*/ 	.byte	0x04, 0x34
        /*0146*/ 	.short	(.L_49 - .L_48)


	//   ....[0]....
.L_48:
        /*0148*/ 	.word	.L_x_81@srel
        /*014c*/ 	.short	0x0
        /*014e*/ 	.short	0x0
        /*0150*/ 	.word	0x3
        /*0154*/ 	.word	.L_x_67@srel
        /*0158*/ 	.word	.L_x_83@srel
        /*015c*/ 	.word	.L_x_84@srel


	//----- nvinfo : EIATTR_CRS_STACK_SIZE
	.align		4
.L_49:
        /*0160*/ 	.byte	0x04, 0x1e
        /*0162*/ 	.short	(.L_51 - .L_50)
.L_50:
        /*0164*/ 	.word	0x00000000


	//----- nvinfo : EIATTR_CBANK_PARAM_SIZE
	.align		4
.L_51:
        /*0168*/ 	.byte	0x03, 0x19
        /*016a*/ 	.short	0x0074


	//----- nvinfo : EIATTR_PARAM_CBANK
	.align		4
        /*016c*/ 	.byte	0x04, 0x0a
        /*016e*/ 	.short	(.L_53 - .L_52)
	.align		4
.L_52:
        /*0170*/ 	.word	index@(.nv.constant0._Z21overlap_ab_gpu_kerneliiiPdS_iiiS_S_S_S_S_S_iS_i)
        /*0174*/ 	.short	0x0380
        /*0176*/ 	.short	0x0074


	//----- nvinfo : EIATTR_SW_WAR
	.align		4
.L_53:
        /*0178*/ 	.byte	0x04, 0x36
        /*017a*/ 	.short	(.L_55 - .L_54)
.L_54:
        /*017c*/ 	.word	0x00000008
.L_55:


//--------------------- .nv.callgraph             --------------------------
	.section	.nv.callgraph,"",@"SHT_CUDA_CALLGRAPH"
	.align	4
	.sectionentsize	8
	.align		4
        /*0000*/ 	.word	0x00000000
	.align		4
        /*0004*/ 	.word	0xffffffff
	.align		4
        /*0008*/ 	.word	0x00000000
	.align		4
        /*000c*/ 	.word	0xfffffffe
	.align		4
        /*0010*/ 	.word	0x00000000
	.align		4
        /*0014*/ 	.word	0xfffffffd
	.align		4
        /*0018*/ 	.word	0x00000000
	.align		4
        /*001c*/ 	.word	0xfffffffc


//--------------------- .nv.constant2._Z21overlap_ab_gpu_kerneliiiPdS_iiiS_S_S_S_S_S_iS_i --------------------------
	.section	.nv.constant2._Z21overlap_ab_gpu_kerneliiiPdS_iiiS_S_S_S_S_S_iS_i,"a",@progbits
	.sectionflags	@""
	.align	4
.nv.constant2._Z21overlap_ab_gpu_kerneliiiPdS_iiiS_S_S_S_S_S_iS_i:
        /*0000*/ 	.byte	0xf0, 0x5a, 0x00, 0x00, 0x40, 0x59, 0x00, 0x00, 0xd0, 0x54, 0x00, 0x00


//--------------------- .text._Z21overlap_ab_gpu_kerneliiiPdS_iiiS_S_S_S_S_S_iS_i --------------------------
	.section	.text._Z21overlap_ab_gpu_kerneliiiPdS_iiiS_S_S_S_S_S_iS_i,"ax",@progbits
	.align	128
        .global         _Z21overlap_ab_gpu_kerneliiiPdS_iiiS_S_S_S_S_S_iS_i
        .type           _Z21overlap_ab_gpu_kerneliiiPdS_iiiS_S_S_S_S_S_iS_i,@function
        .size           _Z21overlap_ab_gpu_kerneliiiPdS_iiiS_S_S_S_S_S_iS_i,(.L_x_86 - _Z21overlap_ab_gpu_kerneliiiPdS_iiiS_S_S_S_S_S_iS_i)
        .other          _Z21overlap_ab_gpu_kerneliiiPdS_iiiS_S_S_S_S_S_iS_i,@"STO_CUDA_ENTRY STV_DEFAULT"
_Z21overlap_ab_gpu_kerneliiiPdS_iiiS_S_S_S_S_S_iS_i:
.text._Z21overlap_ab_gpu_kerneliiiPdS_iiiS_S_S_S_S_S_iS_i:
[----:B------:R-:W-:Y:S01]  /*0000*/  LDC R1, c[0x0][0x37c] ;  /* 0x0000df00ff017b82 */ /* 0x000fe20000000800 */
[----:B------:R-:W0:Y:S01]  /*0010*/  S2R R18, SR_TID.Y ;  /* 0x0000000000127919 */ /* 0x000e220000002200 */
[----:B------:R-:W0:Y:S01]  /*0020*/  LDCU UR4, c[0x0][0x3a8] ;  /* 0x00007500ff0477ac */ /* 0x000e220008000800 */
[----:B------:R-:W1:Y:S01]  /*0030*/  S2R R15, SR_TID.X ;  /* 0x00000000000f7919 */ /* 0x000e620000002100 */
[----:B------:R-:W1:Y:S01]  /*0040*/  LDCU UR5, c[0x0][0x388] ;  /* 0x00007100ff0577ac */ /* 0x000e620008000800 */
[----:B0-----:R-:W-:-:S04]  /*0050*/  ISETP.GE.AND P0, PT, R18, UR4, PT ;  /* 0x0000000412007c0c */ /* 0x001fc8000bf06270 */
[----:B-1----:R-:W-:-:S13]  /*0060*/  ISETP.GE.OR P0, PT, R15, UR5, P0 ;  /* 0x000000050f007c0c */ /* 0x002fda0008706670 */
[----:B------:R-:W-:Y:S05]  /*0070*/  @P0 EXIT ;  /* 0x000000000000094d */ /* 0x000fea0003800000 */
[----:B------:R-:W0:Y:S01]  /*0080*/  LDC.64 R6, c[0x0][0x390] ;  /* 0x0000e400ff067b82 */ /* 0x000e220000000a00 */
[----:B------:R-:W1:Y:S01]  /*0090*/  LDCU.64 UR14, c[0x0][0x358] ;  /* 0x00006b00ff0e77ac */ /* 0x000e620008000a00 */
[----:B------:R-:W2:Y:S06]  /*00a0*/  LDCU UR5, c[0x0][0x3f0] ;  /* 0x00007e00ff0577ac */ /* 0x000eac0008000800 */
[----:B------:R-:W3:Y:S01]  /*00b0*/  LDC.64 R4, c[0x0][0x3b0] ;  /* 0x0000ec00ff047b82 */ /* 0x000ee20000000a00 */
[----:B------:R-:W4:Y:S07]  /*00c0*/  LDCU UR7, c[0x0][0x384] ;  /* 0x00007080ff0777ac */ /* 0x000f2e0008000800 */
[----:B------:R-:W2:Y:S01]  /*00d0*/  LDC.64 R20, c[0x0][0x3e8] ;  /* 0x0000fa00ff147b82 */ /* 0x000ea20000000a00 */
[----:B0-----:R-:W-:-:S07]  /*00e0*/  IMAD.WIDE.U32 R6, R15, 0x8, R6 ;  /* 0x000000080f067825 */ /* 0x001fce00078e0006 */
[----:B------:R-:W0:Y:S01]  /*00f0*/  LDC.64 R2, c[0x0][0x3b8] ;  /* 0x0000ee00ff027b82 */ /* 0x000e220000000a00 */
[----:B-1----:R-:W5:Y:S01]  /*0100*/  LDG.E.64 R6, desc[UR14][R6.64] ;  /* 0x0000000e06067981 */ /* 0x002f62000c1e1b00 */
[----:B---3--:R-:W-:-:S06]  /*0110*/  IMAD.WIDE.U32 R4, R18, 0x8, R4 ;  /* 0x0000000812047825 */ /* 0x008fcc00078e0004 */
[----:B------:R-:W5:Y:S01]  /*0120*/  LDG.E.64 R4, desc[UR14][R4.64] ;  /* 0x0000000e04047981 */ /* 0x000f62000c1e1b00 */
[----:B------:R-:W-:Y:S01]  /*0130*/  IMAD R0, R15, UR4, R18 ;  /* 0x000000040f007c24 */ /* 0x000fe2000f8e0212 */
[----:B----4-:R-:W-:-:S03]  /*0140*/  UISETP.GE.AND UP0, UPT, UR7, 0x1, UPT ;  /* 0x000000010700788c */ /* 0x010fc6000bf06270 */
[----:B--2---:R-:W-:-:S04]  /*0150*/  IMAD R0, R0, UR5, RZ ;  /* 0x0000000500007c24 */ /* 0x004fc8000f8e02ff */
[----:B------:R-:W-:-:S04]  /*0160*/  IMAD R0, R0, UR5, RZ ;  /* 0x0000000500007c24 */ /* 0x000fc8000f8e02ff */
[----:B------:R-:W-:Y:S02]  /*0170*/  IMAD R9, R0, 0x3, RZ ;  /* 0x0000000300097824 */ /* 0x000fe400078e02ff */
[----:B0-----:R-:W-:Y:S01]  /*0180*/  IMAD.WIDE.U32 R2, R18, 0x8, R2 ;  /* 0x0000000812027825 */ /* 0x001fe200078e0002 */
[----:B------:R-:W-:-:S03]  /*0190*/  UMOV UR5, URZ ;  /* 0x000000ff00057c82 */ /* 0x000fc60008000000 */
[----:B------:R-:W-:Y:S01]  /*01a0*/  IMAD.WIDE.U32 R20, R9, 0x8, R20 ;  /* 0x0000000809147825 */ /* 0x000fe200078e0014 */
[----:B------:R-:W-:Y:S06]  /*01b0*/  BRA.U !UP0, `(.L_x_0) ;  /* 0x0000000108b47547 */ /* 0x000fec000b800000 */
[----:B------:R-:W-:Y:S02]  /*01c0*/  UISETP.GE.U32.AND UP0, UPT, UR7, 0x4, UPT ;  /* 0x000000040700788c */ /* 0x000fe4000bf06070 */
[----:B------:R-:W-:Y:S01]  /*01d0*/  ULOP3.LUT UR6, UR7, 0x3, URZ, 0xc0, !UPT ;  /* 0x0000000307067892 */ /* 0x000fe2000f8ec0ff */
[----:B------:R-:W-:Y:S01]  /*01e0*/  UMOV UR4, URZ ;  /* 0x000000ff00047c82 */ /* 0x000fe20008000000 */
[----:B------:R-:W-:Y:S02]  /*01f0*/  UMOV UR5, URZ ;  /* 0x000000ff00057c82 */ /* 0x000fe40008000000 */
[----:B------:R-:W-:-:S03]  /*0200*/  UISETP.NE.AND UP1, UPT, UR6, URZ, UPT ;  /* 0x000000ff0600728c */ /* 0x000fc6000bf25270 */
[----:B------:R-:W-:Y:S08]  /*0210*/  BRA.U !UP0, `(.L_x_1) ;  /* 0x0000000108787547 */ /* 0x000ff0000b800000 */
[----:B------:R-:W-:Y:S01]  /*0220*/  ULOP3.LUT UR4, UR7, 0x7ffffffc, URZ, 0xc0, !UPT ;  /* 0x7ffffffc07047892 */ /* 0x000fe2000f8ec0ff */
[----:B------:R-:W-:Y:S01]  /*0230*/  UMOV UR5, URZ ;  /* 0x000000ff00057c82 */ /* 0x000fe20008000000 */
[----:B------:R-:W-:Y:S02]  /*0240*/  UMOV UR16, 0x9 ;  /* 0x0000000900107882 */ /* 0x000fe40000000000 */
[----:B------:R-:W-:Y:S01]  /*0250*/  UIADD3 UR13, UPT, UPT, -UR4, URZ, URZ ;  /* 0x000000ff040d7290 */ /* 0x000fe2000fffe1ff */
[----:B------:R-:W-:Y:S01]  /*0260*/  UMOV UR7, 0x1c ;  /* 0x0000001c00077882 */ /* 0x000fe20000000000 */
[----:B------:R-:W-:Y:S01]  /*0270*/  UMOV UR17, 0x5 ;  /* 0x0000000500117882 */ /* 0x000fe20000000000 */
[----:B------:R-:W-:Y:S01]  /*0280*/  UMOV UR18, 0x2 ;  /* 0x0000000200127882 */ /* 0x000fe20000000000 */
[----:B------:R-:W-:Y:S01]  /*0290*/  UMOV UR19, 0x1 ;  /* 0x0000000100137882 */ /* 0x000fe20000000000 */
[----:B------:R-:W-:-:S07]  /*02a0*/  UMOV UR20, 0x2 ;  /* 0x0000000200147882 */ /* 0x000fce0000000000 */
.L_x_2:
[----:B------:R-:W-:Y:S02]  /*02b0*/  UIADD3 UR13, UPT, UPT, UR13, 0x4, URZ ;  /* 0x000000040d0d7890 */ /* 0x000fe4000fffe0ff */
[----:B------:R-:W-:Y:S02]  /*02c0*/  USHF.R.U32.HI UR8, URZ, 0x1, UR20 ;  /* 0x00000001ff087899 */ /* 0x000fe40008011614 */
[----:B------:R-:W-:Y:S02]  /*02d0*/  UISETP.NE.AND UP0, UPT, UR13, URZ, UPT ;  /* 0x000000ff0d00728c */ /* 0x000fe4000bf05270 */
[----:B------:R-:W-:Y:S02]  /*02e0*/  UIADD3 UR9, UPT, UPT, UR8, UR16, URZ ;  /* 0x0000001008097290 */ /* 0x000fe4000fffe0ff */
[----:B------:R-:W-:Y:S02]  /*02f0*/  UIADD3 UR10, UPT, UPT, UR8, UR17, URZ ;  /* 0x00000011080a7290 */ /* 0x000fe4000fffe0ff */
[----:B------:R-:W-:-:S02]  /*0300*/  UIMAD UR11, UR19, UR19, UR19 ;  /* 0x00000013130b72a4 */ /* 0x000fc4000f8e0213 */
[----:B------:R-:W-:Y:S02]  /*0310*/  UIADD3 UR8, UPT, UPT, UR8, UR18, URZ ;  /* 0x0000001208087290 */ /* 0x000fe4000fffe0ff */
[----:B------:R-:W-:Y:S02]  /*0320*/  ULEA.HI UR11, UR11, UR5, URZ, 0x1f ;  /* 0x000000050b0b7291 */ /* 0x000fe4000f8ff8ff */
[----:B------:R-:W-:Y:S02]  /*0330*/  ULOP3.LUT UR8, UR8, 0x7fffffff, URZ, 0xc0, !UPT ;  /* 0x7fffffff08087892 */ /* 0x000fe4000f8ec0ff */
[----:B------:R-:W-:Y:S02]  /*0340*/  ULOP3.LUT UR10, UR10, 0x7ffffffe, URZ, 0xc0, !UPT ;  /* 0x7ffffffe0a0a7892 */ /* 0x000fe4000f8ec0ff */
[----:B------:R-:W-:Y:S02]  /*0350*/  UIADD3 UR12, UPT, UPT, UR7, 0x20, URZ ;  /* 0x00000020070c7890 */ /* 0x000fe4000fffe0ff */
[----:B------:R-:W-:-:S02]  /*0360*/  ULOP3.LUT UR9, UR9, 0x7ffffffe, URZ, 0xc0, !UPT ;  /* 0x7ffffffe09097892 */ /* 0x000fc4000f8ec0ff */
[----:B------:R-:W-:Y:S02]  /*0370*/  UIADD3 UR8, UPT, UPT, UR10, UR8, UR11 ;  /* 0x000000080a087290 */ /* 0x000fe4000fffe00b */
[----:B------:R-:W-:Y:S02]  /*0380*/  UIADD3 UR20, UPT, UPT, UR20, UR7, URZ ;  /* 0x0000000714147290 */ /* 0x000fe4000fffe0ff */
[----:B------:R-:W-:Y:S02]  /*0390*/  UIADD3 UR19, UPT, UPT, UR19, 0x4, URZ ;  /* 0x0000000413137890 */ /* 0x000fe4000fffe0ff */
[----:B------:R-:W-:Y:S02]  /*03a0*/  UIADD3 UR16, UPT, UPT, UR16, 0xc, URZ ;  /* 0x0000000c10107890 */ /* 0x000fe4000fffe0ff */
[----:B------:R-:W-:Y:S02]  /*03b0*/  UIADD3 UR17, UPT, UPT, UR17, 0x8, URZ ;  /* 0x0000000811117890 */ /* 0x000fe4000fffe0ff */
[----:B------:R-:W-:-:S02]  /*03c0*/  UIADD3 UR18, UPT, UPT, UR18, 0x4, URZ ;  /* 0x0000000412127890 */ /* 0x000fc4000fffe0ff */
[----:B------:R-:W-:Y:S01]  /*03d0*/  UIADD3 UR5, UPT, UPT, UR8, UR9, URZ ;  /* 0x0000000908057290 */ /* 0x000fe2000fffe0ff */
[----:B------:R-:W-:Y:S01]  /*03e0*/  UMOV UR7, UR12 ;  /* 0x0000000c00077c82 */ /* 0x000fe20008000000 */
[----:B------:R-:W-:Y:S10]  /*03f0*/  BRA.U UP0, `(.L_x_2) ;  /* 0xfffffffd00ac7547 */ /* 0x000ff4000b83ffff */
.L_x_1:
[----:B------:R-:W-:Y:S05]  /*0400*/  BRA.U !UP1, `(.L_x_0) ;  /* 0x0000000109207547 */ /* 0x000fea000b800000 */
[----:B------:R-:W-:Y:S02]  /*0410*/  UIADD3 UR4, UPT, UPT, UR4, 0x1, URZ ;  /* 0x0000000104047890 */ /* 0x000fe4000fffe0ff */
[----:B------:R-:W-:-:S12]  /*0420*/  UIADD3 UR6, UPT, UPT, -UR6, URZ, URZ ;  /* 0x000000ff06067290 */ /* 0x000fd8000fffe1ff */
.L_x_3:
[----:B------:R-:W-:Y:S02]  /*0430*/  UIADD3 UR6, UPT, UPT, UR6, 0x1, URZ ;  /* 0x0000000106067890 */ /* 0x000fe4000fffe0ff */
[----:B------:R-:W-:Y:S02]  /*0440*/  UIMAD UR7, UR4, UR4, UR4 ;  /* 0x00000004040772a4 */ /* 0x000fe4000f8e0204 */
[----:B------:R-:W-:Y:S02]  /*0450*/  UISETP.NE.AND UP0, UPT, UR6, URZ, UPT ;  /* 0x000000ff0600728c */ /* 0x000fe4000bf05270 */
[----:B------:R-:W-:Y:S02]  /*0460*/  UIADD3 UR4, UPT, UPT, UR4, 0x1, URZ ;  /* 0x0000000104047890 */ /* 0x000fe4000fffe0ff */
[----:B------:R-:W-:-:S05]  /*0470*/  ULEA.HI UR5, UR7, UR5, URZ, 0x1f ;  /* 0x0000000507057291 */ /* 0x000fca000f8ff8ff */
[----:B------:R-:W-:Y:S07]  /*0480*/  BRA.U UP0, `(.L_x_3) ;  /* 0xfffffffd00e87547 */ /* 0x000fee000b83ffff */
.L_x_0:
[----:B------:R-:W0:Y:S01]  /*0490*/  LDCU UR8, c[0x0][0x3a4] ;  /* 0x00007480ff0877ac */ /* 0x000e220008000800 */
[----:B------:R-:W-:Y:S01]  /*04a0*/  UMOV UR4, URZ ;  /* 0x000000ff00047c82 */ /* 0x000fe20008000000 */
[----:B0-----:R-:W-:-:S09]  /*04b0*/  UISETP.GE.AND UP0, UPT, UR8, 0x1, UPT ;  /* 0x000000010800788c */ /* 0x001fd2000bf06270 */
[----:B------:R-:W-:Y:S05]  /*04c0*/  BRA.U !UP0, `(.L_x_4) ;  /* 0x0000000108b47547 */ /* 0x000fea000b800000 */
        /* <DEDUP_REMOVED lines=15> */
.L_x_6:
        /* <DEDUP_REMOVED lines=21> */
.L_x_5:
[----:B------:R-:W-:Y:S05]  /*0710*/  BRA.U !UP1, `(.L_x_4) ;  /* 0x0000000109207547 */ /* 0x000fea000b800000 */
[----:B------:R-:W-:Y:S02]  /*0720*/  UIADD3 UR6, UPT, UPT, UR6, 0x1, URZ ;  /* 0x0000000106067890 */ /* 0x000fe4000fffe0ff */
[----:B------:R-:W-:-:S12]  /*0730*/  UIADD3 UR7, UPT, UPT, -UR7, URZ, URZ ;  /* 0x000000ff07077290 */ /* 0x000fd8000fffe1ff */
.L_x_7:
[----:B------:R-:W-:Y:S02]  /*0740*/  UIADD3 UR7, UPT, UPT, UR7, 0x1, URZ ;  /* 0x0000000107077890 */ /* 0x000fe4000fffe0ff */
[----:B------:R-:W-:Y:S02]  /*0750*/  UIMAD UR8, UR6, UR6, UR6 ;  /* 0x00000006060872a4 */ /* 0x000fe4000f8e0206 */
[----:B------:R-:W-:Y:S02]  /*0760*/  UISETP.NE.AND UP0, UPT, UR7, URZ, UPT ;  /* 0x000000ff0700728c */ /* 0x000fe4000bf05270 */
[----:B------:R-:W-:Y:S02]  /*0770*/  UIADD3 UR6, UPT, UPT, UR6, 0x1, URZ ;  /* 0x0000000106067890 */ /* 0x000fe4000fffe0ff */
[----:B------:R-:W-:-:S05]  /*0780*/  ULEA.HI UR4, UR8, UR4, URZ, 0x1f ;  /* 0x0000000408047291 */ /* 0x000fca000f8ff8ff */
[----:B------:R-:W-:Y:S07]  /*0790*/  BRA.U UP0, `(.L_x_7) ;  /* 0xfffffffd00e87547 */ /* 0x000fee000b83ffff */
.L_x_4:
[----:B------:R-:W0:Y:S01]  /*07a0*/  LDCU UR8, c[0x0][0x380] ;  /* 0x00007000ff0877ac */ /* 0x000e220008000800 */
[----:B------:R-:W-:Y:S01]  /*07b0*/  IMAD.MOV.U32 R14, RZ, RZ, RZ ;  /* 0x000000ffff0e7224 */ /* 0x000fe200078e00ff */
[----:B0-----:R-:W-:-:S09]  /*07c0*/  UISETP.GE.AND UP0, UPT, UR8, URZ, UPT ;  /* 0x000000ff0800728c */ /* 0x001fd2000bf06270 */
[----:B------:R-:W-:Y:S05]  /*07d0*/  BRA.U !UP0, `(.L_x_8) ;  /* 0x0000000108b87547 */ /* 0x000fea000b800000 */
[----:B------:R-:W-:Y:S01]  /*07e0*/  UISETP.GE.U32.AND UP0, UPT, UR8, 0x3, UPT ;  /* 0x000000030800788c */ /* 0x000fe2000bf06070 */
[----:B------:R-:W-:Y:S01]  /*07f0*/  IMAD.MOV.U32 R0, RZ, RZ, RZ ;  /* 0x000000ffff007224 */ /* 0x000fe200078e00ff */
[----:B------:R-:W-:Y:S01]  /*0800*/  UIADD3 UR6, UPT, UPT, UR8, 0x1, URZ ;  /* 0x0000000108067890 */ /* 0x000fe2000fffe0ff */
[----:B------:R-:W-:-:S03]  /*0810*/  IMAD.MOV.U32 R14, RZ, RZ, RZ ;  /* 0x000000ffff0e7224 */ /* 0x000fc600078e00ff */
[----:B------:R-:W-:-:S04]  /*0820*/  ULOP3.LUT UR7, UR6, 0x3, URZ, 0xc0, !UPT ;  /* 0x0000000306077892 */ /* 0x000fc8000f8ec0ff */
[----:B------:R-:W-:Y:S01]  /*0830*/  UISETP.NE.AND UP1, UPT, UR7, URZ, UPT ;  /* 0x000000ff0700728c */ /* 0x000fe2000bf25270 */
[----:B------:R-:W-:Y:S10]  /*0840*/  BRA.U !UP0, `(.L_x_9) ;  /* 0x0000000108787547 */ /* 0x000ff4000b800000 */
[----:B------:R-:W-:Y:S01]  /*0850*/  ULOP3.LUT UR6, UR6, 0xfffffffc, URZ, 0xc0, !UPT ;  /* 0xfffffffc06067892 */ /* 0x000fe2000f8ec0ff */
[----:B------:R-:W-:Y:S02]  /*0860*/  HFMA2 R10, -RZ, RZ, 0, 2.98023223876953125e-07 ;  /* 0x00000005ff0a7431 */ /* 0x000fe400000001ff */
[----:B------:R-:W-:Y:S02]  /*0870*/  IMAD.MOV.U32 R14, RZ, RZ, RZ ;  /* 0x000000ffff0e7224 */ /* 0x000fe400078e00ff */
[----:B------:R-:W-:Y:S01]  /*0880*/  IMAD.MOV.U32 R8, RZ, RZ, 0x9 ;  /* 0x00000009ff087424 */ /* 0x000fe200078e00ff */
[----:B------:R-:W-:Y:S01]  /*0890*/  UIADD3 UR8, UPT, UPT, -UR6, URZ, URZ ;  /* 0x000000ff06087290 */ /* 0x000fe2000fffe1ff */
[----:B------:R-:W-:Y:S02]  /*08a0*/  IMAD.MOV.U32 R9, RZ, RZ, 0x1c ;  /* 0x0000001cff097424 */ /* 0x000fe400078e00ff */
[----:B------:R-:W-:Y:S02]  /*08b0*/  IMAD.MOV.U32 R11, RZ, RZ, 0x2 ;  /* 0x00000002ff0b7424 */ /* 0x000fe400078e00ff */
[----:B------:R-:W-:-:S02]  /*08c0*/  IMAD.MOV.U32 R22, RZ, RZ, 0x1 ;  /* 0x00000001ff167424 */ /* 0x000fc400078e00ff */
[----:B------:R-:W-:Y:S02]  /*08d0*/  IMAD.MOV.U32 R12, RZ, RZ, 0x2 ;  /* 0x00000002ff0c7424 */ /* 0x000fe400078e00ff */
[----:B------:R-:W-:-:S07]  /*08e0*/  IMAD.U32 R0, RZ, RZ, UR6 ;  /* 0x00000006ff007e24 */ /* 0x000fce000f8e00ff */
.L_x_10:
[----:B------:R-:W-:Y:S01]  /*08f0*/  SHF.R.U32.HI R13, RZ, 0x1, R12 ;  /* 0x00000001ff0d7819 */ /* 0x000fe2000001160c */
[----:B------:R-:W-:Y:S01]  /*0900*/  IMAD R19, R22, R22, R22 ;  /* 0x0000001616137224 */ /* 0x000fe200078e0216 */
[----:B------:R-:W-:Y:S01]  /*0910*/  UIADD3 UR8, UPT, UPT, UR8, 0x4, URZ ;  /* 0x0000000408087890 */ /* 0x000fe2000fffe0ff */
[----:B------:R-:W-:Y:S02]  /*0920*/  IMAD.IADD R12, R12, 0x1, R9 ;  /* 0x000000010c0c7824 */ /* 0x000fe400078e0209 */
[C---:B------:R-:W-:Y:S01]  /*0930*/  IMAD.IADD R17, R13.reuse, 0x1, R11 ;  /* 0x000000010d117824 */ /* 0x040fe200078e020b */
[----:B------:R-:W-:Y:S01]  /*0940*/  UISETP.NE.AND UP0, UPT, UR8, URZ, UPT ;  /* 0x000000ff0800728c */ /* 0x000fe2000bf05270 */
[----:B------:R-:W-:Y:S01]  /*0950*/  IMAD.IADD R16, R13, 0x1, R10 ;  /* 0x000000010d107824 */ /* 0x000fe200078e020a */
[----:B------:R-:W-:Y:S01]  /*0960*/  LEA.HI R19, R19, R14, RZ, 0x1f ;  /* 0x0000000e13137211 */ /* 0x000fe200078ff8ff */
[----:B------:R-:W-:Y:S01]  /*0970*/  VIADD R9, R9, 0x20 ;  /* 0x0000002009097836 */ /* 0x000fe20000000000 */
[----:B------:R-:W-:Y:S01]  /*0980*/  IADD3 R13, PT, PT, R13, R8, RZ ;  /* 0x000000080d0d7210 */ /* 0x000fe20007ffe0ff */
[----:B------:R-:W-:Y:S01]  /*0990*/  VIADD R22, R22, 0x4 ;  /* 0x0000000416167836 */ /* 0x000fe20000000000 */
[----:B------:R-:W-:Y:S01]  /*09a0*/  LOP3.LUT R14, R17, 0x7fffffff, RZ, 0xc0, !PT ;  /* 0x7fffffff110e7812 */ /* 0x000fe200078ec0ff */
[----:B------:R-:W-:Y:S01]  /*09b0*/  VIADD R8, R8, 0xc ;  /* 0x0000000c08087836 */ /* 0x000fe20000000000 */
[----:B------:R-:W-:Y:S01]  /*09c0*/  LOP3.LUT R16, R16, 0x7ffffffe, RZ, 0xc0, !PT ;  /* 0x7ffffffe10107812 */ /* 0x000fe200078ec0ff */
[----:B------:R-:W-:Y:S01]  /*09d0*/  VIADD R10, R10, 0x8 ;  /* 0x000000080a0a7836 */ /* 0x000fe20000000000 */
[----:B------:R-:W-:-:S02]  /*09e0*/  LOP3.LUT R13, R13, 0x7ffffffe, RZ, 0xc0, !PT ;  /* 0x7ffffffe0d0d7812 */ /* 0x000fc400078ec0ff */
[----:B------:R-:W-:Y:S02]  /*09f0*/  IADD3 R14, PT, PT, R16, R14, R19 ;  /* 0x0000000e100e7210 */ /* 0x000fe40007ffe013 */
[----:B------:R-:W-:-:S03]  /*0a00*/  IADD3 R11, PT, PT, R11, 0x4, RZ ;  /* 0x000000040b0b7810 */ /* 0x000fc60007ffe0ff */
[----:B------:R-:W-:Y:S01]  /*0a10*/  IMAD.IADD R14, R14, 0x1, R13 ;  /* 0x000000010e0e7824 */ /* 0x000fe200078e020d */
[----:B------:R-:W-:Y:S06]  /*0a20*/  BRA.U UP0, `(.L_x_10) ;  /* 0xfffffffd00b07547 */ /* 0x000fec000b83ffff */
.L_x_9:
[----:B------:R-:W-:Y:S05]  /*0a30*/  BRA.U !UP1, `(.L_x_8) ;  /* 0x0000000109207547 */ /* 0x000fea000b800000 */
[----:B------:R-:W-:Y:S01]  /*0a40*/  VIADD R0, R0, 0x1 ;  /* 0x0000000100007836 */ /* 0x000fe20000000000 */
[----:B------:R-:W-:-:S12]  /*0a50*/  UIADD3 UR7, UPT, UPT, -UR7, URZ, URZ ;  /* 0x000000ff07077290 */ /* 0x000fd8000fffe1ff */
.L_x_11:
[----:B------:R-:W-:Y:S01]  /*0a60*/  UIADD3 UR7, UPT, UPT, UR7, 0x1, URZ ;  /* 0x0000000107077890 */ /* 0x000fe2000fffe0ff */
[C---:B------:R-:W-:Y:S02]  /*0a70*/  IMAD R9, R0.reuse, R0, R0 ;  /* 0x0000000000097224 */ /* 0x040fe400078e0200 */
[----:B------:R-:W-:Y:S01]  /*0a80*/  VIADD R0, R0, 0x1 ;  /* 0x0000000100007836 */ /* 0x000fe20000000000 */
[----:B------:R-:W-:Y:S02]  /*0a90*/  UISETP.NE.AND UP0, UPT, UR7, URZ, UPT ;  /* 0x000000ff0700728c */ /* 0x000fe4000bf05270 */
[----:B------:R-:W-:-:S07]  /*0aa0*/  LEA.HI R14, R9, R14, RZ, 0x1f ;  /* 0x0000000e090e7211 */ /* 0x000fce00078ff8ff */
[----:B------:R-:W-:Y:S05]  /*0ab0*/  BRA.U UP0, `(.L_x_11) ;  /* 0xfffffffd00e87547 */ /* 0x000fea000b83ffff */
.L_x_8:
[----:B------:R-:W0:Y:S01]  /*0ac0*/  LDCU UR7, c[0x0][0x3a0] ;  /* 0x00007400ff0777ac */ /* 0x000e220008000800 */
[----:B------:R-:W-:Y:S02]  /*0ad0*/  VIADD R14, R14, -UR5 ;  /* 0x800000050e0e7c36 */ /* 0x000fe40008000000 */
[----:B------:R-:W-:Y:S01]  /*0ae0*/  IMAD.MOV.U32 R0, RZ, RZ, RZ ;  /* 0x000000ffff007224 */ /* 0x000fe200078e00ff */
[----:B0-----:R-:W-:-:S09]  /*0af0*/  UISETP.GE.AND UP0, UPT, UR7, URZ, UPT ;  /* 0x000000ff0700728c */ /* 0x001fd2000bf06270 */
[----:B------:R-:W-:Y:S05]  /*0b00*/  BRA.U !UP0, `(.L_x_12) ;  /* 0x0000000508ec7547 */ /* 0x000fea000b800000 */
[----:B------:R-:W-:Y:S01]  /*0b10*/  UISETP.GE.U32.AND UP0, UPT, UR7, 0x3, UPT ;  /* 0x000000030700788c */ /* 0x000fe2000bf06070 */
[----:B------:R-:W-:Y:S01]  /*0b20*/  IMAD.MOV.U32 R8, RZ, RZ, RZ ;  /* 0x000000ffff087224 */ /* 0x000fe200078e00ff */
[----:B------:R-:W-:Y:S01]  /*0b30*/  UIADD3 UR5, UPT, UPT, UR7, 0x1, URZ ;  /* 0x0000000107057890 */ /* 0x000fe2000fffe0ff */
[----:B------:R-:W-:-:S03]  /*0b40*/  IMAD.MOV.U32 R0, RZ, RZ, RZ ;  /* 0x000000ffff007224 */ /* 0x000fc600078e00ff */
[----:B------:R-:W-:-:S03]  /*0b50*/  ULOP3.LUT UR6, UR5, 0x3, URZ, 0xc0, !UPT ;  /* 0x0000000305067892 */ /* 0x000fc6000f8ec0ff */
[----:B------:R-:W-:Y:S09]  /*0b60*/  BRA.U !UP0, `(.L_x_13) ;  /* 0x0000000508ac7547 */ /* 0x000ff2000b800000 */
[----:B------:R-:W-:Y:S01]  /*0b70*/  ULOP3.LUT UR5, UR5, 0xfffffffc, URZ, 0xc0, !UPT ;  /* 0xfffffffc05057892 */ /* 0x000fe2000f8ec0ff */
[----:B------:R-:W-:Y:S01]  /*0b80*/  MOV R11, RZ ;  /* 0x000000ff000b7202 */ /* 0x000fe20000000f00 */
[----:B------:R-:W-:Y:S02]  /*0b90*/  IMAD.MOV.U32 R0, RZ, RZ, RZ ;  /* 0x000000ffff007224 */ /* 0x000fe400078e00ff */
[----:B------:R-:W-:Y:S02]  /*0ba0*/  UISETP.GT.AND UP0, UPT, UR5, URZ, UPT ;  /* 0x000000ff0500728c */ /* 0x000fe4000bf04270 */
[----:B------:R-:W-:-:S07]  /*0bb0*/  IMAD.U32 R8, RZ, RZ, UR5 ;  /* 0x00000005ff087e24 */ /* 0x000fce000f8e00ff */
[----:B------:R-:W-:Y:S05]  /*0bc0*/  BRA.U !UP0, `(.L_x_14) ;  /* 0x0000000508587547 */ /* 0x000fea000b800000 */
[----:B------:R-:W-:Y:S01]  /*0bd0*/  IMAD.IADD R9, R8, 0x1, -R11 ;  /* 0x0000000108097824 */ /* 0x000fe200078e0a0b */
[----:B------:R-:W-:-:S04]  /*0be0*/  PLOP3.LUT P0, PT, PT, PT, PT, 0x80, 0x8 ;  /* 0x000000000008781c */ /* 0x000fc80003f0f070 */
[----:B------:R-:W-:-:S13]  /*0bf0*/  ISETP.GT.AND P1, PT, R9, 0xc, PT ;  /* 0x0000000c0900780c */ /* 0x000fda0003f24270 */
[----:B------:R-:W-:Y:S05]  /*0c00*/  @!P1 BRA `(.L_x_15) ;  /* 0x0000000000d09947 */ /* 0x000fea0003800000 */
[----:B------:R-:W-:Y:S01]  /*0c10*/  PLOP3.LUT P0, PT, PT, PT, PT, 0x8, 0x80 ;  /* 0x000000000080781c */ /* 0x000fe20003f0e170 */
[----:B------:R-:W-:-:S12]  /*0c20*/  VIADD R9, R8, 0xfffffff4 ;  /* 0xfffffff408097836 */ /* 0x000fd80000000000 */
.L_x_16:
[C---:B------:R-:W-:Y:S01]  /*0c30*/  VIADD R10, R11.reuse, 0x2 ;  /* 0x000000020b0a7836 */ /* 0x040fe20000000000 */
[C---:B------:R-:W-:Y:S01]  /*0c40*/  IADD3 R25, PT, PT, R11.reuse, 0xe, RZ ;  /* 0x0000000e0b197810 */ /* 0x040fe20007ffe0ff */
[C---:B------:R-:W-:Y:S02]  /*0c50*/  VIADD R16, R11.reuse, 0x4 ;  /* 0x000000040b107836 */ /* 0x040fe40000000000 */
[----:B------:R-:W-:Y:S02]  /*0c60*/  IMAD R12, R10, R11, R10 ;  /* 0x0000000b0a0c7224 */ /* 0x000fe400078e020a */
[C---:B------:R-:W-:Y:S02]  /*0c70*/  VIADD R19, R11.reuse, 0x6 ;  /* 0x000000060b137836 */ /* 0x040fe40000000000 */
[C---:B------:R-:W-:Y:S01]  /*0c80*/  VIADD R22, R11.reuse, 0xa ;  /* 0x0000000a0b167836 */ /* 0x040fe20000000000 */
[----:B------:R-:W-:Y:S01]  /*0c90*/  SHF.R.U32.HI R13, RZ, 0x1, R12 ;  /* 0x00000001ff0d7819 */ /* 0x000fe2000001160c */
[----:B------:R-:W-:-:S03]  /*0ca0*/  VIADD R24, R11, 0xc ;  /* 0x0000000c0b187836 */ /* 0x000fc60000000000 */
[----:B------:R-:W-:-:S04]  /*0cb0*/  IADD3 R10, PT, PT, R10, R13, RZ ;  /* 0x0000000d0a0a7210 */ /* 0x000fc80007ffe0ff */
[----:B------:R-:W-:Y:S02]  /*0cc0*/  LOP3.LUT R12, R10, 0x7fffffff, RZ, 0xc0, !PT ;  /* 0x7fffffff0a0c7812 */ /* 0x000fe400078ec0ff */
[C---:B------:R-:W-:Y:S01]  /*0cd0*/  IADD3 R17, PT, PT, R11.reuse, 0x3, R10 ;  /* 0x000000030b117810 */ /* 0x040fe20007ffe00a */
[----:B------:R-:W-:Y:S01]  /*0ce0*/  IMAD R10, R16, R19, R19 ;  /* 0x00000013100a7224 */ /* 0x000fe200078e0213 */
[----:B------:R-:W-:Y:S01]  /*0cf0*/  IADD3 R12, PT, PT, R12, R13, R0 ;  /* 0x0000000d0c0c7210 */ /* 0x000fe20007ffe000 */
[C---:B------:R-:W-:Y:S02]  /*0d00*/  VIADD R13, R11.reuse, 0x8 ;  /* 0x000000080b0d7836 */ /* 0x040fe40000000000 */
[----:B------:R-:W-:Y:S01]  /*0d10*/  IMAD.IADD R0, R16, 0x1, R17 ;  /* 0x0000000110007824 */ /* 0x000fe200078e0211 */
[----:B------:R-:W-:Y:S01]  /*0d20*/  SHF.R.U32.HI R10, RZ, 0x1, R10 ;  /* 0x00000001ff0a7819 */ /* 0x000fe2000001160a */
[----:B------:R-:W-:Y:S01]  /*0d30*/  VIADD R11, R11, 0x10 ;  /* 0x000000100b0b7836 */ /* 0x000fe20000000000 */
[----:B------:R-:W-:-:S02]  /*0d40*/  LOP3.LUT R17, R17, 0x7ffffffe, RZ, 0xc0, !PT ;  /* 0x7ffffffe11117812 */ /* 0x000fc400078ec0ff */
[----:B------:R-:W-:Y:S01]  /*0d50*/  LOP3.LUT R0, R0, 0x7ffffffe, RZ, 0xc0, !PT ;  /* 0x7ffffffe00007812 */ /* 0x000fe200078ec0ff */
[----:B------:R-:W-:Y:S01]  /*0d60*/  IMAD.IADD R19, R19, 0x1, R10 ;  /* 0x0000000113137824 */ /* 0x000fe200078e020a */
[----:B------:R-:W-:Y:S02]  /*0d70*/  ISETP.GE.AND P1, PT, R11, R9, PT ;  /* 0x000000090b00720c */ /* 0x000fe40003f26270 */
[----:B------:R-:W-:Y:S01]  /*0d80*/  IADD3 R0, PT, PT, R0, R17, R12 ;  /* 0x0000001100007210 */ /* 0x000fe20007ffe00c */
[----:B------:R-:W-:Y:S01]  /*0d90*/  IMAD R12, R13, R22, R22 ;  /* 0x000000160d0c7224 */ /* 0x000fe200078e0216 */
[----:B------:R-:W-:Y:S02]  /*0da0*/  IADD3 R16, PT, PT, R16, 0x3, R19 ;  /* 0x0000000310107810 */ /* 0x000fe40007ffe013 */
[----:B------:R-:W-:Y:S02]  /*0db0*/  LOP3.LUT R19, R19, 0x7fffffff, RZ, 0xc0, !PT ;  /* 0x7fffffff13137812 */ /* 0x000fe400078ec0ff */
[----:B------:R-:W-:Y:S01]  /*0dc0*/  SHF.R.U32.HI R23, RZ, 0x1, R12 ;  /* 0x00000001ff177819 */ /* 0x000fe2000001160c */
[----:B------:R-:W-:Y:S01]  /*0dd0*/  IMAD R12, R24, R25, R25 ;  /* 0x00000019180c7224 */ /* 0x000fe200078e0219 */
[----:B------:R-:W-:Y:S01]  /*0de0*/  IADD3 R0, PT, PT, R19, R10, R0 ;  /* 0x0000000a13007210 */ /* 0x000fe20007ffe000 */
[----:B------:R-:W-:Y:S01]  /*0df0*/  IMAD.IADD R10, R13, 0x1, R16 ;  /* 0x000000010d0a7824 */ /* 0x000fe200078e0210 */
[----:B------:R-:W-:Y:S01]  /*0e00*/  LOP3.LUT R17, R16, 0x7ffffffe, RZ, 0xc0, !PT ;  /* 0x7ffffffe10117812 */ /* 0x000fe200078ec0ff */
[----:B------:R-:W-:Y:S01]  /*0e10*/  IMAD.IADD R22, R22, 0x1, R23 ;  /* 0x0000000116167824 */ /* 0x000fe200078e0217 */
[----:B------:R-:W-:-:S02]  /*0e20*/  SHF.R.U32.HI R12, RZ, 0x1, R12 ;  /* 0x00000001ff0c7819 */ /* 0x000fc4000001160c */
[----:B------:R-:W-:Y:S02]  /*0e30*/  LOP3.LUT R10, R10, 0x7ffffffe, RZ, 0xc0, !PT ;  /* 0x7ffffffe0a0a7812 */ /* 0x000fe400078ec0ff */
[----:B------:R-:W-:Y:S01]  /*0e40*/  IADD3 R13, PT, PT, R13, 0x3, R22 ;  /* 0x000000030d0d7810 */ /* 0x000fe20007ffe016 */
[----:B------:R-:W-:Y:S01]  /*0e50*/  IMAD.IADD R25, R25, 0x1, R12 ;  /* 0x0000000119197824 */ /* 0x000fe200078e020c */
[----:B------:R-:W-:Y:S02]  /*0e60*/  IADD3 R0, PT, PT, R10, R17, R0 ;  /* 0x000000110a007210 */ /* 0x000fe40007ffe000 */
[----:B------:R-:W-:Y:S01]  /*0e70*/  LOP3.LUT R22, R22, 0x7fffffff, RZ, 0xc0, !PT ;  /* 0x7fffffff16167812 */ /* 0x000fe200078ec0ff */
[----:B------:R-:W-:Y:S01]  /*0e80*/  IMAD.IADD R10, R24, 0x1, R13 ;  /* 0x00000001180a7824 */ /* 0x000fe200078e020d */
[----:B------:R-:W-:Y:S02]  /*0e90*/  LOP3.LUT R13, R13, 0x7ffffffe, RZ, 0xc0, !PT ;  /* 0x7ffffffe0d0d7812 */ /* 0x000fe400078ec0ff */
[----:B------:R-:W-:-:S02]  /*0ea0*/  IADD3 R0, PT, PT, R22, R23, R0 ;  /* 0x0000001716007210 */ /* 0x000fc40007ffe000 */
[----:B------:R-:W-:Y:S02]  /*0eb0*/  LOP3.LUT R10, R10, 0x7ffffffe, RZ, 0xc0, !PT ;  /* 0x7ffffffe0a0a7812 */ /* 0x000fe400078ec0ff */
[----:B------:R-:W-:Y:S02]  /*0ec0*/  IADD3 R24, PT, PT, R24, 0x3, R25 ;  /* 0x0000000318187810 */ /* 0x000fe40007ffe019 */
[----:B------:R-:W-:Y:S02]  /*0ed0*/  IADD3 R0, PT, PT, R10, R13, R0 ;  /* 0x0000000d0a007210 */ /* 0x000fe40007ffe000 */
[----:B------:R-:W-:Y:S01]  /*0ee0*/  LOP3.LUT R25, R25, 0x7fffffff, RZ, 0xc0, !PT ;  /* 0x7fffffff19197812 */ /* 0x000fe200078ec0ff */
[----:B------:R-:W-:Y:S01]  /*0ef0*/  IMAD.IADD R10, R11, 0x1, R24 ;  /* 0x000000010b0a7824 */ /* 0x000fe200078e0218 */
[----:B------:R-:W-:Y:S02]  /*0f00*/  LOP3.LUT R13, R24, 0x7ffffffe, RZ, 0xc0, !PT ;  /* 0x7ffffffe180d7812 */ /* 0x000fe400078ec0ff */
[----:B------:R-:W-:-:S02]  /*0f10*/  IADD3 R0, PT, PT, R25, R12, R0 ;  /* 0x0000000c19007210 */ /* 0x000fc40007ffe000 */
[----:B------:R-:W-:-:S04]  /*0f20*/  LOP3.LUT R10, R10, 0x7ffffffe, RZ, 0xc0, !PT ;  /* 0x7ffffffe0a0a7812 */ /* 0x000fc800078ec0ff */
[----:B------:R-:W-:Y:S01]  /*0f30*/  IADD3 R0, PT, PT, R10, R13, R0 ;  /* 0x0000000d0a007210 */ /* 0x000fe20007ffe000 */
[----:B------:R-:W-:Y:S06]  /*0f40*/  @!P1 BRA `(.L_x_16) ;  /* 0xfffffffc00389947 */ /* 0x000fec000383ffff */
.L_x_15:
[----:B------:R-:W-:-:S04]  /*0f50*/  IADD3 R9, PT, PT, R8, -R11, RZ ;  /* 0x8000000b08097210 */ /* 0x000fc80007ffe0ff */
[----:B------:R-:W-:-:S13]  /*0f60*/  ISETP.GT.AND P1, PT, R9, 0x4, PT ;  /* 0x000000040900780c */ /* 0x000fda0003f24270 */
[----:B------:R-:W-:Y:S05]  /*0f70*/  @!P1 BRA `(.L_x_17) ;  /* 0x0000000000649947 */ /* 0x000fea0003800000 */
[C---:B------:R-:W-:Y:S01]  /*0f80*/  VIADD R10, R11.reuse, 0x2 ;  /* 0x000000020b0a7836 */ /* 0x040fe20000000000 */
[----:B------:R-:W-:Y:S01]  /*0f90*/  PLOP3.LUT P0, PT, PT, PT, PT, 0x8, 0x80 ;  /* 0x000000000080781c */ /* 0x000fe20003f0e170 */
[C---:B------:R-:W-:Y:S02]  /*0fa0*/  VIADD R12, R11.reuse, 0x4 ;  /* 0x000000040b0c7836 */ /* 0x040fe40000000000 */
[C---:B------:R-:W-:Y:S02]  /*0fb0*/  IMAD R9, R11.reuse, R10, R10 ;  /* 0x0000000a0b097224 */ /* 0x040fe400078e020a */
[----:B------:R-:W-:-:S03]  /*0fc0*/  VIADD R17, R11, 0x6 ;  /* 0x000000060b117836 */ /* 0x000fc60000000000 */
[----:B------:R-:W-:Y:S01]  /*0fd0*/  SHF.R.U32.HI R9, RZ, 0x1, R9 ;  /* 0x00000001ff097819 */ /* 0x000fe20000011609 */
[----:B------:R-:W-:-:S04]  /*0fe0*/  IMAD R16, R12, R17, R17 ;  /* 0x000000110c107224 */ /* 0x000fc800078e0211 */
[----:B------:R-:W-:Y:S01]  /*0ff0*/  IMAD.IADD R10, R10, 0x1, R9 ;  /* 0x000000010a0a7824 */ /* 0x000fe200078e0209 */
[----:B------:R-:W-:-:S04]  /*1000*/  SHF.R.U32.HI R19, RZ, 0x1, R16 ;  /* 0x00000001ff137819 */ /* 0x000fc80000011610 */
[----:B------:R-:W-:Y:S01]  /*1010*/  IADD3 R13, PT, PT, R11, 0x3, R10 ;  /* 0x000000030b0d7810 */ /* 0x000fe20007ffe00a */
[----:B------:R-:W-:Y:S01]  /*1020*/  IMAD.IADD R17, R17, 0x1, R19 ;  /* 0x0000000111117824 */ /* 0x000fe200078e0213 */
[----:B------:R-:W-:Y:S02]  /*1030*/  LOP3.LUT R10, R10, 0x7fffffff, RZ, 0xc0, !PT ;  /* 0x7fffffff0a0a7812 */ /* 0x000fe400078ec0ff */
[----:B------:R-:W-:Y:S01]  /*1040*/  IADD3 R11, PT, PT, R11, 0x8, RZ ;  /* 0x000000080b0b7810 */ /* 0x000fe20007ffe0ff */
[C---:B------:R-:W-:Y:S01]  /*1050*/  IMAD.IADD R16, R12.reuse, 0x1, R13 ;  /* 0x000000010c107824 */ /* 0x040fe200078e020d */
[----:B------:R-:W-:Y:S02]  /*1060*/  IADD3 R12, PT, PT, R12, 0x3, R17 ;  /* 0x000000030c0c7810 */ /* 0x000fe40007ffe011 */
[----:B------:R-:W-:Y:S02]  /*1070*/  IADD3 R10, PT, PT, R10, R9, R0 ;  /* 0x000000090a0a7210 */ /* 0x000fe40007ffe000 */
[----:B------:R-:W-:Y:S01]  /*1080*/  LOP3.LUT R13, R13, 0x7ffffffe, RZ, 0xc0, !PT ;  /* 0x7ffffffe0d0d7812 */ /* 0x000fe200078ec0ff */
[----:B------:R-:W-:Y:S01]  /*1090*/  IMAD.IADD R0, R11, 0x1, R12 ;  /* 0x000000010b007824 */ /* 0x000fe200078e020c */
[----:B------:R-:W-:-:S02]  /*10a0*/  LOP3.LUT R16, R16, 0x7ffffffe, RZ, 0xc0, !PT ;  /* 0x7ffffffe10107812 */ /* 0x000fc400078ec0ff */
[----:B------:R-:W-:Y:S02]  /*10b0*/  LOP3.LUT R17, R17, 0x7fffffff, RZ, 0xc0, !PT ;  /* 0x7fffffff11117812 */ /* 0x000fe400078ec0ff */
[----:B------:R-:W-:Y:S02]  /*10c0*/  IADD3 R10, PT, PT, R16, R13, R10 ;  /* 0x0000000d100a7210 */ /* 0x000fe40007ffe00a */
[----:B------:R-:W-:Y:S02]  /*10d0*/  LOP3.LUT R9, R12, 0x7ffffffe, RZ, 0xc0, !PT ;  /* 0x7ffffffe0c097812 */ /* 0x000fe400078ec0ff */
[----:B------:R-:W-:Y:S02]  /*10e0*/  IADD3 R10, PT, PT, R17, R19, R10 ;  /* 0x00000013110a7210 */ /* 0x000fe40007ffe00a */
[----:B------:R-:W-:-:S04]  /*10f0*/  LOP3.LUT R0, R0, 0x7ffffffe, RZ, 0xc0, !PT ;  /* 0x7ffffffe00007812 */ /* 0x000fc800078ec0ff */
[----:B------:R-:W-:-:S07]  /*1100*/  IADD3 R0, PT, PT, R0, R9, R10 ;  /* 0x0000000900007210 */ /* 0x000fce0007ffe00a */
.L_x_17:
[----:B------:R-:W-:-:S13]  /*1110*/  ISETP.NE.OR P0, PT, R11, R8, P0 ;  /* 0x000000080b00720c */ /* 0x000fda0000705670 */
[----:B------:R-:W-:Y:S05]  /*1120*/  @!P0 BRA `(.L_x_13) ;  /* 0x00000000003c8947 */ /* 0x000fea0003800000 */
.L_x_14:
[C---:B------:R-:W-:Y:S02]  /*1130*/  VIADD R10, R11.reuse, 0x2 ;  /* 0x000000020b0a7836 */ /* 0x040fe40000000000 */
[----:B------:R-:W-:Y:S02]  /*1140*/  VIADD R13, R11, 0x4 ;  /* 0x000000040b0d7836 */ /* 0x000fe40000000000 */
[----:B------:R-:W-:-:S03]  /*1150*/  IMAD R9, R10, R11, R10 ;  /* 0x0000000b0a097224 */ /* 0x000fc600078e020a */
[----:B------:R-:W-:Y:S02]  /*1160*/  ISETP.NE.AND P0, PT, R13, R8, PT ;  /* 0x000000080d00720c */ /* 0x000fe40003f05270 */
[----:B------:R-:W-:-:S05]  /*1170*/  SHF.R.U32.HI R9, RZ, 0x1, R9 ;  /* 0x00000001ff097819 */ /* 0x000fca0000011609 */
[----:B------:R-:W-:-:S05]  /*1180*/  IMAD.IADD R10, R10, 0x1, R9 ;  /* 0x000000010a0a7824 */ /* 0x000fca00078e0209 */
[----:B------:R-:W-:Y:S02]  /*1190*/  IADD3 R12, PT, PT, R11, 0x3, R10 ;  /* 0x000000030b0c7810 */ /* 0x000fe40007ffe00a */
[----:B------:R-:W-:-:S03]  /*11a0*/  LOP3.LUT R10, R10, 0x7fffffff, RZ, 0xc0, !PT ;  /* 0x7fffffff0a0a7812 */ /* 0x000fc600078ec0ff */
[----:B------:R-:W-:Y:S01]  /*11b0*/  IMAD.IADD R11, R13, 0x1, R12 ;  /* 0x000000010d0b7824 */ /* 0x000fe200078e020c */
[----:B------:R-:W-:Y:S02]  /*11c0*/  IADD3 R0, PT, PT, R10, R9, R0 ;  /* 0x000000090a007210 */ /* 0x000fe40007ffe000 */
[----:B------:R-:W-:Y:S02]  /*11d0*/  LOP3.LUT R9, R12, 0x7ffffffe, RZ, 0xc0, !PT ;  /* 0x7ffffffe0c097812 */ /* 0x000fe400078ec0ff */
[----:B------:R-:W-:Y:S01]  /*11e0*/  LOP3.LUT R10, R11, 0x7ffffffe, RZ, 0xc0, !PT ;  /* 0x7ffffffe0b0a7812 */ /* 0x000fe200078ec0ff */
[----:B------:R-:W-:-:S03]  /*11f0*/  IMAD.MOV.U32 R11, RZ, RZ, R13 ;  /* 0x000000ffff0b7224 */ /* 0x000fc600078e000d */
[----:B------:R-:W-:Y:S01]  /*1200*/  IADD3 R0, PT, PT, R10, R9, R0 ;  /* 0x000000090a007210 */ /* 0x000fe20007ffe000 */
[----:B------:R-:W-:Y:S06]  /*1210*/  @P0 BRA `(.L_x_14) ;  /* 0xfffffffc00c40947 */ /* 0x000fec000383ffff */
.L_x_13:
[----:B------:R-:W-:-:S09]  /*1220*/  UISETP.NE.AND UP0, UPT, UR6, URZ, UPT ;  /* 0x000000ff0600728c */ /* 0x000fd2000bf05270 */
[----:B------:R-:W-:Y:S05]  /*1230*/  BRA.U !UP0, `(.L_x_12) ;  /* 0x0000000108207547 */ /* 0x000fea000b800000 */
[----:B------:R-:W-:-:S05]  /*1240*/  UMOV UR5, URZ ;  /* 0x000000ff00057c82 */ /* 0x000fca0008000000 */
.L_x_18:
[----:B------:R-:W-:Y:S01]  /*1250*/  UIADD3 UR5, UPT, UPT, UR5, 0x1, URZ ;  /* 0x0000000105057890 */ /* 0x000fe2000fffe0ff */
[----:B------:R-:W-:-:S03]  /*1260*/  IADD3 R9, PT, PT, R8, 0x2, RZ ;  /* 0x0000000208097810 */ /* 0x000fc60007ffe0ff */
[----:B------:R-:W-:Y:S02]  /*1270*/  UISETP.NE.AND UP0, UPT, UR5, UR6, UPT ;  /* 0x000000060500728c */ /* 0x000fe4000bf05270 */
[----:B------:R-:W-:Y:S02]  /*1280*/  IMAD R9, R9, R8, R9 ;  /* 0x0000000809097224 */ /* 0x000fe400078e0209 */
[----:B------:R-:W-:-:S03]  /*1290*/  VIADD R8, R8, 0x1 ;  /* 0x0000000108087836 */ /* 0x000fc60000000000 */
[----:B------:R-:W-:Y:S02]  /*12a0*/  LEA.HI R0, R9, R0, RZ, 0x1f ;  /* 0x0000000009007211 */ /* 0x000fe400078ff8ff */
[----:B------:R-:W-:Y:S05]  /*12b0*/  BRA.U UP0, `(.L_x_18) ;  /* 0xfffffffd00e47547 */ /* 0x000fea000b83ffff */
.L_x_12:
[----:B------:R-:W0:Y:S02]  /*12c0*/  LDC.64 R16, c[0x0][0x3c0] ;  /* 0x0000f000ff107b82 */ /* 0x000e240000000a00 */
[----:B0-----:R-:W2:Y:S04]  /*12d0*/  LDG.E.64 R10, desc[UR14][R16.64+0x8] ;  /* 0x0000080e100a7981 */ /* 0x001ea8000c1e1b00 */
[----:B------:R-:W3:Y:S04]  /*12e0*/  LDG.E.64 R8, desc[UR14][R16.64] ;  /* 0x0000000e10087981 */ /* 0x000ee8000c1e1b00 */
[----:B------:R-:W4:Y:S01]  /*12f0*/  LDG.E.64 R12, desc[UR14][R16.64+0x10] ;  /* 0x0000100e100c7981 */ /* 0x000f22000c1e1b00 */
[----:B------:R-:W-:-:S02]  /*1300*/  IMAD.MOV.U32 R26, RZ, RZ, 0x0 ;  /* 0x00000000ff1a7424 */ /* 0x000fc400078e00ff */
[----:B------:R-:W-:Y:S02]  /*1310*/  IMAD.MOV.U32 R27, RZ, RZ, 0x3fd80000 ;  /* 0x3fd80000ff1b7424 */ /* 0x000fe400078e00ff */
[----:B------:R-:W-:Y:S02]  /*1320*/  VIADD R29, R0, -UR4 ;  /* 0x80000004001d7c36 */ /* 0x000fe40008000000 */
[----:B------:R-:W-:Y:S02]  /*1330*/  IMAD R28, R14, R15, RZ ;  /* 0x0000000f0e1c7224 */ /* 0x000fe400078e02ff */
[----:B------:R-:W-:Y:S01]  /*1340*/  IMAD R15, R29, R18, RZ ;  /* 0x000000121d0f7224 */ /* 0x000fe200078e02ff */
[----:B--2---:R-:W-:-:S08]  /*1350*/  DMUL R22, R10, R10 ;  /* 0x0000000a0a167228 */ /* 0x004fd00000000000 */
[----:B---3--:R-:W-:-:S08]  /*1360*/  DFMA R22, R8, R8, R22 ;  /* 0x000000080816722b */ /* 0x008fd00000000016 */
[----:B----4-:R-:W-:-:S06]  /*1370*/  DFMA R22, R12, R12, R22 ;  /* 0x0000000c0c16722b */ /* 0x010fcc0000000016 */
[----:B------:R-:W0:Y:S04]  /*1380*/  MUFU.RSQ64H R31, R23 ;  /* 0x00000017001f7308 */ /* 0x000e280000001c00 */
[----:B------:R-:W-:-:S05]  /*1390*/  VIADD R30, R23, 0xfcb00000 ;  /* 0xfcb00000171e7836 */ /* 0x000fca0000000000 */
[----:B------:R-:W-:Y:S01]  /*13a0*/  ISETP.GE.U32.AND P0, PT, R30, 0x7ca00000, PT ;  /* 0x7ca000001e00780c */ /* 0x000fe20003f06070 */
[----:B0-----:R-:W-:-:S08]  /*13b0*/  DMUL R24, R30, R30 ;  /* 0x0000001e1e187228 */ /* 0x001fd00000000000 */
[----:B------:R-:W-:-:S08]  /*13c0*/  DFMA R24, R22, -R24, 1 ;  /* 0x3ff000001618742b */ /* 0x000fd00000000818 */
[----:B------:R-:W-:Y:S02]  /*13d0*/  DFMA R26, R24, R26, 0.5 ;  /* 0x3fe00000181a742b */ /* 0x000fe4000000001a */
[----:B------:R-:W-:-:S08]  /*13e0*/  DMUL R24, R30, R24 ;  /* 0x000000181e187228 */ /* 0x000fd00000000000 */
[----:B------:R-:W-:-:S08]  /*13f0*/  DFMA R32, R26, R24, R30 ;  /* 0x000000181a20722b */ /* 0x000fd0000000001e */
[----:B------:R-:W-:Y:S02]  /*1400*/  DMUL R16, R22, R32 ;  /* 0x0000002016107228 */ /* 0x000fe40000000000 */
[----:B------:R-:W-:Y:S01]  /*1410*/  VIADD R25, R33, 0xfff00000 ;  /* 0xfff0000021197836 */ /* 0x000fe20000000000 */
[----:B------:R-:W-:-:S05]  /*1420*/  MOV R24, R32 ;  /* 0x0000002000187202 */ /* 0x000fca0000000f00 */
[----:B------:R-:W-:-:S08]  /*1430*/  DFMA R26, R16, -R16, R22 ;  /* 0x80000010101a722b */ /* 0x000fd00000000016 */
[----:B------:R-:W-:Y:S01]  /*1440*/  DFMA R34, R26, R24, R16 ;  /* 0x000000181a22722b */ /* 0x000fe20000000010 */
[----:B------:R-:W-:Y:S10]  /*1450*/  @!P0 BRA `(.L_x_19) ;  /* 0x0000000000208947 */ /* 0x000ff40003800000 */
[----:B------:R-:W-:Y:S02]  /*1460*/  IMAD.MOV.U32 R24, RZ, RZ, R32 ;  /* 0x000000ffff187224 */ /* 0x000fe400078e0020 */
[----:B------:R-:W-:Y:S01]  /*1470*/  IMAD.MOV.U32 R18, RZ, RZ, R16 ;  /* 0x000000ffff127224 */ /* 0x000fe200078e0010 */
[----:B------:R-:W-:Y:S01]  /*1480*/  MOV R16, 0x14c0 ;  /* 0x000014c000107802 */ /* 0x000fe20000000f00 */
[----:B------:R-:W-:Y:S02]  /*1490*/  IMAD.MOV.U32 R32, RZ, RZ, R22 ;  /* 0x000000ffff207224 */ /* 0x000fe400078e0016 */
[----:B------:R-:W-:-:S07]  /*14a0*/  IMAD.MOV.U32 R31, RZ, RZ, R23 ;  /* 0x000000ffff1f7224 */ /* 0x000fce00078e0017 */
[----:B-----5:R-:W-:Y:S05]  /*14b0*/  CALL.REL.NOINC `($__internal_1_$__cuda_sm20_dsqrt_rn_f64_mediumpath_v1) ;  /* 0x0000004c00387944 */ /* 0x020fea0003c00000 */
[----:B------:R-:W-:Y:S02]  /*14c0*/  IMAD.MOV.U32 R34, RZ, RZ, R18 ;  /* 0x000000ffff227224 */ /* 0x000fe400078e0012 */
[----:B------:R-:W-:-:S07]  /*14d0*/  IMAD.MOV.U32 R35, RZ, RZ, R19 ;  /* 0x000000ffff237224 */ /* 0x000fce00078e0013 */
.L_x_19:
[----:B-----5:R-:W-:-:S08]  /*14e0*/  DADD R4, R6, R4 ;  /* 0x0000000006047229 */ /* 0x020fd00000000004 */
[----:B------:R-:W-:-:S14]  /*14f0*/  DSETP.GEU.AND P0, PT, R4, R34, PT ;  /* 0x000000220400722a */ /* 0x000fdc0003f0e000 */
[----:B------:R-:W-:Y:S05]  /*1500*/  @P0 BRA `(.L_x_20) ;  /* 0x00000004000c0947 */ /* 0x000fea0003800000 */
[----:B------:R-:W-:-:S04]  /*1510*/  VIMNMX R2, PT, PT, R14, R29, PT ;  /* 0x0000001d0e027248 */ /* 0x000fc80003fe0100 */
[----:B------:R-:W-:-:S13]  /*1520*/  ISETP.GE.AND P0, PT, R2, 0x1, PT ;  /* 0x000000010200780c */ /* 0x000fda0003f06270 */
[----:B------:R-:W-:Y:S05]  /*1530*/  @!P0 EXIT ;  /* 0x000000000000894d */ /* 0x000fea0003800000 */
[----:B------:R-:W0:Y:S01]  /*1540*/  LDCU.64 UR6, c[0x0][0x3c8] ;  /* 0x00007900ff0677ac */ /* 0x000e220008000a00 */
[C---:B------:R-:W-:Y:S02]  /*1550*/  LOP3.LUT R11, R29.reuse, 0x7, RZ, 0xc0, !PT ;  /* 0x000000071d0b7812 */ /* 0x040fe400078ec0ff */
[----:B------:R-:W-:Y:S01]  /*1560*/  LOP3.LUT R10, R29, 0x7ffffff8, RZ, 0xc0, !PT ;  /* 0x7ffffff81d0a7812 */ /* 0x000fe200078ec0ff */
[----:B------:R-:W-:Y:S01]  /*1570*/  UMOV UR5, URZ ;  /* 0x000000ff00057c82 */ /* 0x000fe20008000000 */
[----:B------:R-:W-:Y:S02]  /*1580*/  IADD3 R0, PT, PT, -R0, UR4, RZ ;  /* 0x0000000400007c10 */ /* 0x000fe4000fffe1ff */
[----:B------:R-:W-:Y:S01]  /*1590*/  IADD3 R2, PT, PT, R11, -0x1, RZ ;  /* 0xffffffff0b027810 */ /* 0x000fe20007ffe0ff */
[----:B------:R-:W-:Y:S01]  /*15a0*/  IMAD.MOV R8, RZ, RZ, -R10 ;  /* 0x000000ffff087224 */ /* 0x000fe200078e0a0a */
[----:B------:R-:W-:Y:S02]  /*15b0*/  ISETP.GT.U32.AND P1, PT, R0, -0x8, PT ;  /* 0xfffffff80000780c */ /* 0x000fe40003f24070 */
[----:B------:R-:W-:-:S02]  /*15c0*/  ISETP.GE.U32.AND P0, PT, R2, 0x3, PT ;  /* 0x000000030200780c */ /* 0x000fc40003f06070 */
[----:B------:R-:W-:Y:S01]  /*15d0*/  LOP3.LUT R12, R29, 0x3, RZ, 0xc0, !PT ;  /* 0x000000031d0c7812 */ /* 0x000fe200078ec0ff */
[----:B0-----:R-:W-:-:S04]  /*15e0*/  UIADD3 UR6, UP0, UPT, UR6, 0x20, URZ ;  /* 0x0000002006067890 */ /* 0x001fc8000ff1e0ff */
[----:B------:R-:W-:-:S12]  /*15f0*/  UIADD3.X UR7, UPT, UPT, URZ, UR7, URZ, UP0, !UPT ;  /* 0x00000007ff077290 */ /* 0x000fd800087fe4ff */
.L_x_25:
[----:B0-----:R-:W0:Y:S01]  /*1600*/  LDCU UR8, c[0x0][0x3e0] ;  /* 0x00007c00ff0877ac */ /* 0x001e220008000800 */
[----:B------:R-:W-:Y:S02]  /*1610*/  VIADD R0, R28, UR5 ;  /* 0x000000051c007c36 */ /* 0x000fe40008000000 */
[----:B--2---:R-:W-:Y:S02]  /*1620*/  IMAD.MOV.U32 R4, RZ, RZ, RZ ;  /* 0x000000ffff047224 */ /* 0x004fe400078e00ff */
[----:B0-----:R-:W-:Y:S01]  /*1630*/  IMAD R9, R0, UR8, R15 ;  /* 0x0000000800097c24 */ /* 0x001fe2000f8e020f */
[----:B-1----:R-:W-:Y:S06]  /*1640*/  @P1 BRA `(.L_x_21) ;  /* 0x0000000000481947 */ /* 0x002fec0003800000 */
[----:B------:R-:W-:Y:S02]  /*1650*/  IMAD.MOV.U32 R5, RZ, RZ, R9 ;  /* 0x000000ffff057224 */ /* 0x000fe400078e0009 */
[----:B------:R-:W-:-:S07]  /*1660*/  IMAD.MOV.U32 R0, RZ, RZ, R8 ;  /* 0x000000ffff007224 */ /* 0x000fce00078e0008 */
.L_x_22:
[----:B0-----:R-:W-:Y:S01]  /*1670*/  MOV R3, UR7 ;  /* 0x0000000700037c02 */ /* 0x001fe20008000f00 */
[----:B------:R-:W-:Y:S02]  /*1680*/  IMAD.U32 R2, RZ, RZ, UR6 ;  /* 0x00000006ff027e24 */ /* 0x000fe4000f8e00ff */
[----:B------:R-:W-:Y:S02]  /*1690*/  VIADD R0, R0, 0x8 ;  /* 0x0000000800007836 */ /* 0x000fe40000000000 */
[----:B------:R-:W-:-:S03]  /*16a0*/  IMAD.WIDE R2, R5, 0x8, R2 ;  /* 0x0000000805027825 */ /* 0x000fc600078e0202 */
[----:B------:R-:W-:Y:S01]  /*16b0*/  ISETP.NE.AND P2, PT, R0, RZ, PT ;  /* 0x000000ff0000720c */ /* 0x000fe20003f45270 */
[----:B------:R-:W-:Y:S01]  /*16c0*/  VIADD R5, R5, 0x8 ;  /* 0x0000000805057836 */ /* 0x000fe20000000000 */
[----:B------:R0:W-:Y:S04]  /*16d0*/  STG.E.64 desc[UR14][R2.64+-0x20], RZ ;  /* 0xffffe0ff02007986 */ /* 0x0001e8000c101b0e */
[----:B------:R0:W-:Y:S04]  /*16e0*/  STG.E.64 desc[UR14][R2.64+-0x18], RZ ;  /* 0xffffe8ff02007986 */ /* 0x0001e8000c101b0e */
[----:B------:R0:W-:Y:S04]  /*16f0*/  STG.E.64 desc[UR14][R2.64+-0x10], RZ ;  /* 0xfffff0ff02007986 */ /* 0x0001e8000c101b0e */
[----:B------:R0:W-:Y:S04]  /*1700*/  STG.E.64 desc[UR14][R2.64+-0x8], RZ ;  /* 0xfffff8ff02007986 */ /* 0x0001e8000c101b0e */
[----:B------:R0:W-:Y:S04]  /*1710*/  STG.E.64 desc[UR14][R2.64], RZ ;  /* 0x000000ff02007986 */ /* 0x0001e8000c101b0e */
[----:B------:R0:W-:Y:S04]  /*1720*/  STG.E.64 desc[UR14][R2.64+0x8], RZ ;  /* 0x000008ff02007986 */ /* 0x0001e8000c101b0e */
[----:B------:R0:W-:Y:S04]  /*1730*/  STG.E.64 desc[UR14][R2.64+0x10], RZ ;  /* 0x000010ff02007986 */ /* 0x0001e8000c101b0e */
[----:B------:R0:W-:Y:S01]  /*1740*/  STG.E.64 desc[UR14][R2.64+0x18], RZ ;  /* 0x000018ff02007986 */ /* 0x0001e2000c101b0e */
[----:B------:R-:W-:Y:S05]  /*1750*/  @P2 BRA `(.L_x_22) ;  /* 0xfffffffc00c42947 */ /* 0x000fea000383ffff */
[----:B------:R-:W-:-:S07]  /*1760*/  IMAD.MOV.U32 R4, RZ, RZ, R10 ;  /* 0x000000ffff047224 */ /* 0x000fce00078e000a */
.L_x_21:
[----:B------:R-:W-:-:S13]  /*1770*/  ISETP.NE.AND P2, PT, R11, RZ, PT ;  /* 0x000000ff0b00720c */ /* 0x000fda0003f45270 */
[----:B------:R-:W-:Y:S05]  /*1780*/  @!P2 BRA `(.L_x_23) ;  /* 0x00000000005ca947 */ /* 0x000fea0003800000 */
[----:B------:R-:W-:Y:S01]  /*1790*/  ISETP.NE.AND P2, PT, R12, RZ, PT ;  /* 0x000000ff0c00720c */ /* 0x000fe20003f45270 */
[----:B------:R-:W-:-:S12]  /*17a0*/  @!P0 BRA `(.L_x_24) ;  /* 0x0000000000208947 */ /* 0x000fd80003800000 */
[----:B0-----:R-:W0:Y:S01]  /*17b0*/  LDC.64 R2, c[0x0][0x3c8] ;  /* 0x0000f200ff027b82 */ /* 0x001e220000000a00 */
[----:B------:R-:W-:Y:S02]  /*17c0*/  IMAD.IADD R5, R9, 0x1, R4 ;  /* 0x0000000109057824 */ /* 0x000fe400078e0204 */
[----:B------:R-:W-:Y:S02]  /*17d0*/  VIADD R4, R4, 0x4 ;  /* 0x0000000404047836 */ /* 0x000fe40000000000 */
[----:B0-----:R-:W-:-:S05]  /*17e0*/  IMAD.WIDE R2, R5, 0x8, R2 ;  /* 0x0000000805027825 */ /* 0x001fca00078e0202 */
[----:B------:R1:W-:Y:S04]  /*17f0*/  STG.E.64 desc[UR14][R2.64], RZ ;  /* 0x000000ff02007986 */ /* 0x0003e8000c101b0e */
[----:B------:R1:W-:Y:S04]  /*1800*/  STG.E.64 desc[UR14][R2.64+0x8], RZ ;  /* 0x000008ff02007986 */ /* 0x0003e8000c101b0e */
[----:B------:R1:W-:Y:S04]  /*1810*/  STG.E.64 desc[UR14][R2.64+0x10], RZ ;  /* 0x000010ff02007986 */ /* 0x0003e8000c101b0e */
[----:B------:R1:W-:Y:S02]  /*1820*/  STG.E.64 desc[UR14][R2.64+0x18], RZ ;  /* 0x000018ff02007986 */ /* 0x0003e4000c101b0e */
.L_x_24:
[----:B------:R-:W-:Y:S05]  /*1830*/  @!P2 BRA `(.L_x_23) ;  /* 0x000000000030a947 */ /* 0x000fea0003800000 */
[----:B------:R-:W-:Y:S02]  /*1840*/  ISETP.NE.AND P2, PT, R12, 0x1, PT ;  /* 0x000000010c00780c */ /* 0x000fe40003f45270 */
[----:B------:R-:W-:-:S11]  /*1850*/  LOP3.LUT P3, RZ, R29, 0x1, RZ, 0xc0, !PT ;  /* 0x000000011dff7812 */ /* 0x000fd6000786c0ff */
[----:B01----:R-:W0:Y:S01]  /*1860*/  @P2 LDC.64 R2, c[0x0][0x3c8] ;  /* 0x0000f200ff022b82 */ /* 0x003e220000000a00 */
[----:B------:R-:W-:Y:S01]  /*1870*/  @P2 IMAD.IADD R5, R9, 0x1, R4 ;  /* 0x0000000109052824 */ /* 0x000fe200078e0204 */
[----:B------:R-:W-:-:S05]  /*1880*/  @P2 IADD3 R4, PT, PT, R4, 0x2, RZ ;  /* 0x0000000204042810 */ /* 0x000fca0007ffe0ff */
[----:B------:R-:W-:Y:S01]  /*1890*/  @P3 IMAD.IADD R9, R9, 0x1, R4 ;  /* 0x0000000109093824 */ /* 0x000fe200078e0204 */
[----:B------:R-:W1:Y:S01]  /*18a0*/  @P3 LDC.64 R6, c[0x0][0x3c8] ;  /* 0x0000f200ff063b82 */ /* 0x000e620000000a00 */
[----:B0-----:R-:W-:-:S05]  /*18b0*/  @P2 IMAD.WIDE R4, R5, 0x8, R2 ;  /* 0x0000000805042825 */ /* 0x001fca00078e0202 */
[----:B------:R2:W-:Y:S01]  /*18c0*/  @P2 STG.E.64 desc[UR14][R4.64], RZ ;  /* 0x000000ff04002986 */ /* 0x0005e2000c101b0e */
[----:B-1----:R-:W-:-:S03]  /*18d0*/  @P3 IMAD.WIDE R2, R9, 0x8, R6 ;  /* 0x0000000809023825 */ /* 0x002fc600078e0206 */
[----:B------:R2:W-:Y:S04]  /*18e0*/  @P2 STG.E.64 desc[UR14][R4.64+0x8], RZ ;  /* 0x000008ff04002986 */ /* 0x0005e8000c101b0e */
[----:B------:R2:W-:Y:S02]  /*18f0*/  @P3 STG.E.64 desc[UR14][R2.64], RZ ;  /* 0x000000ff02003986 */ /* 0x0005e4000c101b0e */
.L_x_23:
[----:B------:R-:W-:-:S06]  /*1900*/  UIADD3 UR5, UPT, UPT, UR5, 0x1, URZ ;  /* 0x0000000105057890 */ /* 0x000fcc000fffe0ff */
[----:B------:R-:W-:-:S13]  /*1910*/  ISETP.NE.AND P2, PT, R14, UR5, PT ;  /* 0x000000050e007c0c */ /* 0x000fda000bf45270 */
[----:B------:R-:W-:Y:S05]  /*1920*/  @!P2 EXIT ;  /* 0x000000000000a94d */ /* 0x000fea0003800000 */
[----:B------:R-:W-:Y:S05]  /*1930*/  BRA `(.L_x_25) ;  /* 0xfffffffc00307947 */ /* 0x000fea000383ffff */
.L_x_20:
[----:B------:R-:W0:Y:S01]  /*1940*/  S2R R27, SR_TID.X ;  /* 0x00000000001b7919 */ /* 0x000e220000002100 */
[----:B------:R-:W0:Y:S01]  /*1950*/  LDC.64 R4, c[0x0][0x398] ;  /* 0x0000e600ff047b82 */ /* 0x000e220000000a00 */
[----:B------:R-:W2:Y:S01]  /*1960*/  LDG.E.64 R24, desc[UR14][R2.64] ;  /* 0x0000000e02187981 */ /* 0x000ea2000c1e1b00 */
[----:B0-----:R-:W-:-:S06]  /*1970*/  IMAD.WIDE.U32 R26, R27, 0x8, R4 ;  /* 0x000000081b1a7825 */ /* 0x001fcc00078e0004 */
[----:B------:R-:W2:Y:S01]  /*1980*/  LDG.E.64 R26, desc[UR14][R26.64] ;  /* 0x0000000e1a1a7981 */ /* 0x000ea2000c1e1b00 */
[----:B------:R-:W-:Y:S01]  /*1990*/  IMAD.MOV.U32 R4, RZ, RZ, 0x1 ;  /* 0x00000001ff047424 */ /* 0x000fe200078e00ff */
[----:B------:R-:W-:Y:S01]  /*19a0*/  BSSY.RECONVERGENT B0, `(.L_x_26) ;  /* 0x0000016000007945 */ /* 0x000fe20003800200 */
[----:B--2---:R-:W-:-:S06]  /*19b0*/  DADD R28, R24, R26 ;  /* 0x00000000181c7229 */ /* 0x004fcc000000001a */
[----:B------:R-:W0:Y:S02]  /*19c0*/  MUFU.RCP64H R5, R29 ;  /* 0x0000001d00057308 */ /* 0x000e240000001800 */
[----:B0-----:R-:W-:-:S08]  /*19d0*/  DFMA R6, -R28, R4, 1 ;  /* 0x3ff000001c06742b */ /* 0x001fd00000000104 */
[----:B------:R-:W-:-:S08]  /*19e0*/  DFMA R6, R6, R6, R6 ;  /* 0x000000060606722b */ /* 0x000fd00000000006 */
[----:B------:R-:W-:-:S08]  /*19f0*/  DFMA R6, R4, R6, R4 ;  /* 0x000000060406722b */ /* 0x000fd00000000004 */
[----:B------:R-:W-:Y:S02]  /*1a00*/  DFMA R4, -R28, R6, 1 ;  /* 0x3ff000001c04742b */ /* 0x000fe40000000106 */
[----:B------:R-:W-:-:S06]  /*1a10*/  DMUL R34, R8, R24 ;  /* 0x0000001808227228 */ /* 0x000fcc0000000000 */
[----:B------:R-:W-:-:S08]  /*1a20*/  DFMA R4, R6, R4, R6 ;  /* 0x000000040604722b */ /* 0x000fd00000000006 */
[----:B------:R-:W-:-:S08]  /*1a30*/  DMUL R2, R34, R4 ;  /* 0x0000000422027228 */ /* 0x000fd00000000000 */
[----:B------:R-:W-:-:S08]  /*1a40*/  DFMA R6, -R28, R2, R34 ;  /* 0x000000021c06722b */ /* 0x000fd00000000122 */
[----:B------:R-:W-:Y:S01]  /*1a50*/  DFMA R2, R4, R6, R2 ;  /* 0x000000060402722b */ /* 0x000fe20000000002 */
[----:B------:R-:W-:-:S09]  /*1a60*/  FSETP.GEU.AND P1, PT, |R35|, 6.5827683646048100446e-37, PT ;  /* 0x036000002300780b */ /* 0x000fd20003f2e200 */
[----:B------:R-:W-:-:S05]  /*1a70*/  FFMA R4, RZ, R29, R3 ;  /* 0x0000001dff047223 */ /* 0x000fca0000000003 */
[----:B------:R-:W-:-:S13]  /*1a80*/  FSETP.GT.AND P0, PT, |R4|, 1.469367938527859385e-39, PT ;  /* 0x001000000400780b */ /* 0x000fda0003f04200 */
[----:B------:R-:W-:Y:S05]  /*1a90*/  @P0 BRA P1, `(.L_x_27) ;  /* 0x0000000000180947 */ /* 0x000fea0000800000 */
[----:B------:R-:W-:Y:S01]  /*1aa0*/  IMAD.MOV.U32 R32, RZ, RZ, R28 ;  /* 0x000000ffff207224 */ /* 0x000fe200078e001c */
[----:B------:R-:W-:Y:S01]  /*1ab0*/  MOV R16, 0x1ae0 ;  /* 0x00001ae000107802 */ /* 0x000fe20000000f00 */
[----:B------:R-:W-:-:S07]  /*1ac0*/  IMAD.MOV.U32 R33, RZ, RZ, R29 ;  /* 0x000000ffff217224 */ /* 0x000fce00078e001d */
[----:B------:R-:W-:Y:S05]  /*1ad0*/  CALL.REL.NOINC `($__internal_0_$__cuda_sm20_div_rn_f64_full) ;  /* 0x0000004000487944 */ /* 0x000fea0003c00000 */
[----:B------:R-:W-:Y:S02]  /*1ae0*/  IMAD.MOV.U32 R2, RZ, RZ, R42 ;  /* 0x000000ffff027224 */ /* 0x000fe400078e002a */
[----:B------:R-:W-:-:S07]  /*1af0*/  IMAD.MOV.U32 R3, RZ, RZ, R43 ;  /* 0x000000ffff037224 */ /* 0x000fce00078e002b */
.L_x_27:
[----:B------:R-:W-:Y:S05]  /*1b00*/  BSYNC.RECONVERGENT B0 ;  /* 0x0000000000007941 */ /* 0x000fea0003800200 */
.L_x_26:
[----:B------:R-:W0:Y:S01]  /*1b10*/  MUFU.RCP64H R5, R29 ;  /* 0x0000001d00057308 */ /* 0x000e220000001800 */
[----:B------:R-:W-:Y:S01]  /*1b20*/  MOV R4, 0x1 ;  /* 0x0000000100047802 */ /* 0x000fe20000000f00 */
[----:B------:R-:W-:Y:S01]  /*1b30*/  DMUL R34, R10, R24 ;  /* 0x000000180a227228 */ /* 0x000fe20000000000 */
[----:B------:R-:W-:Y:S09]  /*1b40*/  BSSY.RECONVERGENT B0, `(.L_x_28) ;  /* 0x0000013000007945 */ /* 0x000ff20003800200 */
[----:B------:R-:W-:Y:S01]  /*1b50*/  FSETP.GEU.AND P1, PT, |R35|, 6.5827683646048100446e-37, PT ;  /* 0x036000002300780b */ /* 0x000fe20003f2e200 */
[----:B0-----:R-:W-:-:S08]  /*1b60*/  DFMA R6, -R28, R4, 1 ;  /* 0x3ff000001c06742b */ /* 0x001fd00000000104 */
[----:B------:R-:W-:-:S08]  /*1b70*/  DFMA R6, R6, R6, R6 ;  /* 0x000000060606722b */ /* 0x000fd00000000006 */
[----:B------:R-:W-:-:S08]  /*1b80*/  DFMA R6, R4, R6, R4 ;  /* 0x000000060406722b */ /* 0x000fd00000000004 */
[----:B------:R-:W-:-:S08]  /*1b90*/  DFMA R4, -R28, R6, 1 ;  /* 0x3ff000001c04742b */ /* 0x000fd00000000106 */
[----:B------:R-:W-:-:S08]  /*1ba0*/  DFMA R16, R6, R4, R6 ;  /* 0x000000040610722b */ /* 0x000fd00000000006 */
[----:B------:R-:W-:-:S08]  /*1bb0*/  DMUL R4, R16, R34 ;  /* 0x0000002210047228 */ /* 0x000fd00000000000 */
[----:B------:R-:W-:-:S08]  /*1bc0*/  DFMA R6, -R28, R4, R34 ;  /* 0x000000041c06722b */ /* 0x000fd00000000122 */
[----:B------:R-:W-:-:S10]  /*1bd0*/  DFMA R4, R16, R6, R4 ;  /* 0x000000061004722b */ /* 0x000fd40000000004 */
        /* <DEDUP_REMOVED lines=9> */
.L_x_29:
[----:B------:R-:W-:Y:S05]  /*1c70*/  BSYNC.RECONVERGENT B0 ;  /* 0x0000000000007941 */ /* 0x000fea0003800200 */
.L_x_28:
[----:B------:R-:W0:Y:S01]  /*1c80*/  MUFU.RCP64H R7, R29 ;  /* 0x0000001d00077308 */ /* 0x000e220000001800 */
[----:B------:R-:W-:Y:S01]  /*1c90*/  IMAD.MOV.U32 R6, RZ, RZ, 0x1 ;  /* 0x00000001ff067424 */ /* 0x000fe200078e00ff */
        /* <DEDUP_REMOVED lines=15> */
[----:B------:R-:W-:Y:S02]  /*1d90*/  MOV R33, R29 ;  /* 0x0000001d00217202 */ /* 0x000fe40000000f00 */
[----:B------:R-:W-:-:S07]  /*1da0*/  MOV R16, 0x1dc0 ;  /* 0x00001dc000107802 */ /* 0x000fce0000000f00 */
[----:B------:R-:W-:Y:S05]  /*1db0*/  CALL.REL.NOINC `($__internal_0_$__cuda_sm20_div_rn_f64_full) ;  /* 0x0000003c00907944 */ /* 0x000fea0003c00000 */
[----:B------:R-:W-:Y:S02]  /*1dc0*/  IMAD.MOV.U32 R6, RZ, RZ, R42 ;  /* 0x000000ffff067224 */ /* 0x000fe400078e002a */
[----:B------:R-:W-:-:S07]  /*1dd0*/  IMAD.MOV.U32 R7, RZ, RZ, R43 ;  /* 0x000000ffff077224 */ /* 0x000fce00078e002b */
.L_x_31:
[----:B------:R-:W-:Y:S05]  /*1de0*/  BSYNC.RECONVERGENT B0 ;  /* 0x0000000000007941 */ /* 0x000fea0003800200 */
.L_x_30:
[----:B------:R-:W0:Y:S01]  /*1df0*/  MUFU.RCP64H R17, R29 ;  /* 0x0000001d00117308 */ /* 0x000e220000001800 */
[----:B------:R-:W-:Y:S01]  /*1e00*/  IMAD.MOV.U32 R16, RZ, RZ, 0x1 ;  /* 0x00000001ff107424 */ /* 0x000fe200078e00ff */
[----:B------:R-:W-:Y:S01]  /*1e10*/  DMUL R34, R8, -R26 ;  /* 0x8000001a08227228 */ /* 0x000fe20000000000 */
        /* <DEDUP_REMOVED lines=17> */
[----:B------:R-:W-:Y:S01]  /*1f30*/  IMAD.MOV.U32 R8, RZ, RZ, R42 ;  /* 0x000000ffff087224 */ /* 0x000fe200078e002a */
[----:B------:R-:W-:-:S07]  /*1f40*/  MOV R9, R43 ;  /* 0x0000002b00097202 */ /* 0x000fce0000000f00 */
.L_x_33:
[----:B------:R-:W-:Y:S05]  /*1f50*/  BSYNC.RECONVERGENT B0 ;  /* 0x0000000000007941 */ /* 0x000fea0003800200 */
.L_x_32:
        /* <DEDUP_REMOVED lines=22> */
.L_x_35:
[----:B------:R-:W-:Y:S05]  /*20c0*/  BSYNC.RECONVERGENT B0 ;  /* 0x0000000000007941 */ /* 0x000fea0003800200 */
.L_x_34:
        /* <DEDUP_REMOVED lines=16> */
[----:B------:R-:W-:Y:S01]  /*21d0*/  MOV R32, R28 ;  /* 0x0000001c00207202 */ /* 0x000fe20000000f00 */
[----:B------:R-:W-:Y:S01]  /*21e0*/  IMAD.MOV.U32 R33, RZ, RZ, R29 ;  /* 0x000000ffff217224 */ /* 0x000fe200078e001d */
[----:B------:R-:W-:-:S07]  /*21f0*/  MOV R16, 0x2210 ;  /* 0x0000221000107802 */ /* 0x000fce0000000f00 */
[----:B------:R-:W-:Y:S05]  /*2200*/  CALL.REL.NOINC `($__internal_0_$__cuda_sm20_div_rn_f64_full) ;  /* 0x00000038007c7944 */ /* 0x000fea0003c00000 */
[----:B------:R-:W-:Y:S02]  /*2210*/  IMAD.MOV.U32 R12, RZ, RZ, R42 ;  /* 0x000000ffff0c7224 */ /* 0x000fe400078e002a */
[----:B------:R-:W-:-:S07]  /*2220*/  IMAD.MOV.U32 R13, RZ, RZ, R43 ;  /* 0x000000ffff0d7224 */ /* 0x000fce00078e002b */
.L_x_37:
[----:B------:R-:W-:Y:S05]  /*2230*/  BSYNC.RECONVERGENT B0 ;  /* 0x0000000000007941 */ /* 0x000fea0003800200 */
.L_x_36:
        /* <DEDUP_REMOVED lines=22> */
.L_x_39:
[----:B------:R-:W-:Y:S05]  /*23a0*/  BSYNC.RECONVERGENT B0 ;  /* 0x0000000000007941 */ /* 0x000fea0003800200 */
.L_x_38:
[----:B------:R-:W-:Y:S01]  /*23b0*/  DMUL R16, R22, R16 ;  /* 0x0000001016107228 */ /* 0x000fe20000000000 */
[----:B------:R-:W-:Y:S01]  /*23c0*/  IMAD.MOV.U32 R18, RZ, RZ, 0x652b82fe ;  /* 0x652b82feff127424 */ /* 0x000fe200078e00ff */
[----:B------:R-:W-:Y:S01]  /*23d0*/  UMOV UR6, 0xfefa39ef ;  /* 0xfefa39ef00067882 */ /* 0x000fe20000000000 */
[----:B------:R-:W-:Y:S01]  /*23e0*/  IMAD.MOV.U32 R19, RZ, RZ, 0x3ff71547 ;  /* 0x3ff71547ff137424 */ /* 0x000fe200078e00ff */
[----:B------:R-:W-:Y:S01]  /*23f0*/  UMOV UR7, 0x3fe62e42 ;  /* 0x3fe62e4200077882 */ /* 0x000fe20000000000 */
[----:B------:R-:W0:Y:S01]  /*2400*/  MUFU.RCP64H R27, R29 ;  /* 0x0000001d001b7308 */ /* 0x000e220000001800 */
[----:B------:R-:W-:Y:S01]  /*2410*/  IMAD.MOV.U32 R26, RZ, RZ, 0x1 ;  /* 0x00000001ff1a7424 */ /* 0x000fe200078e00ff */
[----:B------:R-:W-:Y:S02]  /*2420*/  BSSY.RECONVERGENT B0, `(.L_x_40) ;  /* 0x000003c000007945 */ /* 0x000fe40003800200 */
[----:B------:R-:W-:Y:S01]  /*2430*/  DFMA R18, R16, R18, 6.75539944105574400000e+15 ;  /* 0x433800001012742b */ /* 0x000fe20000000012 */
[----:B------:R-:W-:-:S07]  /*2440*/  FSETP.GEU.AND P0, PT, |R17|, 4.1917929649353027344, PT ;  /* 0x4086232b1100780b */ /* 0x000fce0003f0e200 */
[----:B------:R-:W-:Y:S02]  /*2450*/  DADD R22, R18, -6.75539944105574400000e+15 ;  /* 0xc338000012167429 */ /* 0x000fe40000000000 */
[----:B0-----:R-:W-:-:S06]  /*2460*/  DFMA R30, -R28, R26, 1 ;  /* 0x3ff000001c1e742b */ /* 0x001fcc000000011a */
[----:B------:R-:W-:Y:S01]  /*2470*/  DFMA R24, R22, -UR6, R16 ;  /* 0x8000000616187c2b */ /* 0x000fe20008000010 */
[----:B------:R-:W-:Y:S01]  /*2480*/  UMOV UR6, 0x3b39803f ;  /* 0x3b39803f00067882 */ /* 0x000fe20000000000 */
[----:B------:R-:W-:Y:S01]  /*2490*/  UMOV UR7, 0x3c7abc9e ;  /* 0x3c7abc9e00077882 */ /* 0x000fe20000000000 */
[----:B------:R-:W-:-:S05]  /*24a0*/  DFMA R30, R30, R30, R30 ;  /* 0x0000001e1e1e722b */ /* 0x000fca000000001e */
[----:B------:R-:W-:Y:S01]  /*24b0*/  DFMA R22, R22, -UR6, R24 ;  /* 0x8000000616167c2b */ /* 0x000fe20008000018 */
[----:B------:R-:W-:Y:S01]  /*24c0*/  UMOV UR6, 0x69ce2bdf ;  /* 0x69ce2bdf00067882 */ /* 0x000fe20000000000 */
[----:B------:R-:W-:Y:S01]  /*24d0*/  IMAD.MOV.U32 R24, RZ, RZ, -0x35dec16 ;  /* 0xfca213eaff187424 */ /* 0x000fe200078e00ff */
[----:B------:R-:W-:Y:S01]  /*24e0*/  MOV R25, 0x3e928af3 ;  /* 0x3e928af300197802 */ /* 0x000fe20000000f00 */
[----:B------:R-:W-:Y:S01]  /*24f0*/  UMOV UR7, 0x3e5ade15 ;  /* 0x3e5ade1500077882 */ /* 0x000fe20000000000 */
[----:B------:R-:W-:-:S04]  /*2500*/  DFMA R30, R26, R30, R26 ;  /* 0x0000001e1a1e722b */ /* 0x000fc8000000001a */
[----:B------:R-:W-:Y:S01]  /*2510*/  DFMA R24, R22, UR6, R24 ;  /* 0x0000000616187c2b */ /* 0x000fe20008000018 */
[----:B------:R-:W-:Y:S01]  /*2520*/  UMOV UR6, 0x62401315 ;  /* 0x6240131500067882 */ /* 0x000fe20000000000 */
[----:B------:R-:W-:-:S06]  /*2530*/  UMOV UR7, 0x3ec71dee ;  /* 0x3ec71dee00077882 */ /* 0x000fcc0000000000 */
[----:B------:R-:W-:Y:S01]  /*2540*/  DFMA R24, R22, R24, UR6 ;  /* 0x0000000616187e2b */ /* 0x000fe20008000018 */
        /* <DEDUP_REMOVED lines=20> */
[----:B------:R-:W-:-:S08]  /*2690*/  DFMA R24, R22, R24, UR6 ;  /* 0x0000000616187e2b */ /* 0x000fd00008000018 */
[----:B------:R-:W-:-:S08]  /*26a0*/  DFMA R24, R22, R24, 1 ;  /* 0x3ff000001618742b */ /* 0x000fd00000000018 */
[----:B------:R-:W-:Y:S02]  /*26b0*/  DFMA R26, R22, R24, 1 ;  /* 0x3ff00000161a742b */ /* 0x000fe40000000018 */
[----:B------:R-:W-:-:S08]  /*26c0*/  DFMA R24, -R28, R30, 1 ;  /* 0x3ff000001c18742b */ /* 0x000fd0000000011e */
[----:B------:R-:W-:Y:S01]  /*26d0*/  DFMA R24, R30, R24, R30 ;  /* 0x000000181e18722b */ /* 0x000fe2000000001e */
[----:B------:R-:W-:Y:S02]  /*26e0*/  IMAD R23, R18, 0x100000, R27 ;  /* 0x0010000012177824 */ /* 0x000fe400078e021b */
[----:B------:R-:W-:Y:S01]  /*26f0*/  IMAD.MOV.U32 R22, RZ, RZ, R26 ;  /* 0x000000ffff167224 */ /* 0x000fe200078e001a */
[----:B------:R-:W-:Y:S07]  /*2700*/  @!P0 BRA `(.L_x_41) ;  /* 0x0000000000348947 */ /* 0x000fee0003800000 */
[----:B------:R-:W-:Y:S01]  /*2710*/  FSETP.GEU.AND P1, PT, |R17|, 4.2275390625, PT ;  /* 0x408748001100780b */ /* 0x000fe20003f2e200 */
[C---:B------:R-:W-:Y:S02]  /*2720*/  DADD R22, R16.reuse, +INF ;  /* 0x7ff0000010167429 */ /* 0x040fe40000000000 */
[----:B------:R-:W-:-:S08]  /*2730*/  DSETP.GEU.AND P0, PT, R16, RZ, PT ;  /* 0x000000ff1000722a */ /* 0x000fd00003f0e000 */
[----:B------:R-:W-:Y:S02]  /*2740*/  FSEL R22, R22, RZ, P0 ;  /* 0x000000ff16167208 */ /* 0x000fe40000000000 */
[----:B------:R-:W-:Y:S02]  /*2750*/  @!P1 LEA.HI R19, R18, R18, RZ, 0x1 ;  /* 0x0000001212139211 */ /* 0x000fe400078f08ff */
[----:B------:R-:W-:Y:S02]  /*2760*/  @!P1 MOV R16, R26 ;  /* 0x0000001a00109202 */ /* 0x000fe40000000f00 */
[----:B------:R-:W-:Y:S02]  /*2770*/  @!P1 SHF.R.S32.HI R19, RZ, 0x1, R19 ;  /* 0x00000001ff139819 */ /* 0x000fe40000011413 */
[----:B------:R-:W-:-:S03]  /*2780*/  FSEL R23, R23, RZ, P0 ;  /* 0x000000ff17177208 */ /* 0x000fc60000000000 */
[----:B------:R-:W-:Y:S02]  /*2790*/  @!P1 IMAD.IADD R18, R18, 0x1, -R19 ;  /* 0x0000000112129824 */ /* 0x000fe400078e0a13 */
[----:B------:R-:W-:-:S03]  /*27a0*/  @!P1 IMAD R17, R19, 0x100000, R27 ;  /* 0x0010000013119824 */ /* 0x000fc600078e021b */
[----:B------:R-:W-:Y:S01]  /*27b0*/  @!P1 LEA R19, R18, 0x3ff00000, 0x14 ;  /* 0x3ff0000012139811 */ /* 0x000fe200078ea0ff */
[----:B------:R-:W-:-:S06]  /*27c0*/  @!P1 IMAD.MOV.U32 R18, RZ, RZ, RZ ;  /* 0x000000ffff129224 */ /* 0x000fcc00078e00ff */
[----:B------:R-:W-:-:S11]  /*27d0*/  @!P1 DMUL R22, R16, R18 ;  /* 0x0000001210169228 */ /* 0x000fd60000000000 */
.L_x_41:
[----:B------:R-:W-:Y:S05]  /*27e0*/  BSYNC.RECONVERGENT B0 ;  /* 0x0000000000007941 */ /* 0x000fea0003800200 */
.L_x_40:
[----:B------:R-:W-:Y:S01]  /*27f0*/  UMOV UR6, 0x54442d18 ;  /* 0x54442d1800067882 */ /* 0x000fe20000000000 */
[----:B------:R-:W-:Y:S01]  /*2800*/  UMOV UR7, 0x400921fb ;  /* 0x400921fb00077882 */ /* 0x000fe20000000000 */
[----:B------:R-:W-:Y:S01]  /*2810*/  BSSY.RECONVERGENT B0, `(.L_x_42) ;  /* 0x000000f000007945 */ /* 0x000fe20003800200 */
[----:B------:R-:W-:-:S08]  /*2820*/  DMUL R16, R24, UR6 ;  /* 0x0000000618107c28 */ /* 0x000fd00008000000 */
[----:B------:R-:W-:-:S08]  /*2830*/  DFMA R18, -R28, R16, UR6 ;  /* 0x000000061c127e2b */ /* 0x000fd00008000110 */
[----:B------:R-:W-:-:S10]  /*2840*/  DFMA R16, R24, R18, R16 ;  /* 0x000000121810722b */ /* 0x000fd40000000010 */
[----:B------:R-:W-:-:S05]  /*2850*/  FFMA R18, RZ, R29, R17 ;  /* 0x0000001dff127223 */ /* 0x000fca0000000011 */
[----:B------:R-:W-:-:S13]  /*2860*/  FSETP.GT.AND P0, PT, |R18|, 1.469367938527859385e-39, PT ;  /* 0x001000001200780b */ /* 0x000fda0003f04200 */
[----:B------:R-:W-:Y:S05]  /*2870*/  @P0 BRA `(.L_x_43) ;  /* 0x0000000000200947 */ /* 0x000fea0003800000 */
[----:B------:R-:W-:Y:S01]  /*2880*/  IMAD.MOV.U32 R34, RZ, RZ, 0x54442d18 ;  /* 0x54442d18ff227424 */ /* 0x000fe200078e00ff */
[----:B------:R-:W-:Y:S01]  /*2890*/  MOV R16, 0x28e0 ;  /* 0x000028e000107802 */ /* 0x000fe20000000f00 */
[----:B------:R-:W-:Y:S02]  /*28a0*/  IMAD.MOV.U32 R35, RZ, RZ, 0x400921fb ;  /* 0x400921fbff237424 */ /* 0x000fe400078e00ff */
[----:B------:R-:W-:Y:S02]  /*28b0*/  IMAD.MOV.U32 R32, RZ, RZ, R28 ;  /* 0x000000ffff207224 */ /* 0x000fe400078e001c */
[----:B------:R-:W-:-:S07]  /*28c0*/  IMAD.MOV.U32 R33, RZ, RZ, R29 ;  /* 0x000000ffff217224 */ /* 0x000fce00078e001d */
[----:B------:R-:W-:Y:S05]  /*28d0*/  CALL.REL.NOINC `($__internal_0_$__cuda_sm20_div_rn_f64_full) ;  /* 0x0000003000c87944 */ /* 0x000fea0003c00000 */
[----:B------:R-:W-:Y:S01]  /*28e0*/  MOV R16, R42 ;  /* 0x0000002a00107202 */ /* 0x000fe20000000f00 */
[----:B------:R-:W-:-:S07]  /*28f0*/  IMAD.MOV.U32 R17, RZ, RZ, R43 ;  /* 0x000000ffff117224 */ /* 0x000fce00078e002b */
.L_x_43:
[----:B------:R-:W-:Y:S05]  /*2900*/  BSYNC.RECONVERGENT B0 ;  /* 0x0000000000007941 */ /* 0x000fea0003800200 */
.L_x_42:
[----:B------:R-:W-:Y:S01]  /*2910*/  DMUL R32, R16, R16 ;  /* 0x0000001010207228 */ /* 0x000fe20000000000 */
[----:B------:R-:W-:Y:S01]  /*2920*/  IMAD.MOV.U32 R18, RZ, RZ, 0x0 ;  /* 0x00000000ff127424 */ /* 0x000fe200078e00ff */
[----:B------:R-:W-:Y:S01]  /*2930*/  BSSY.RECONVERGENT B0, `(.L_x_44) ;  /* 0x0000016000007945 */ /* 0x000fe20003800200 */
[----:B------:R-:W-:-:S05]  /*2940*/  IMAD.MOV.U32 R19, RZ, RZ, 0x3fd80000 ;  /* 0x3fd80000ff137424 */ /* 0x000fca00078e00ff */
[----:B------:R-:W-:-:S06]  /*2950*/  DMUL R32, R32, R16 ;  /* 0x0000001020207228 */ /* 0x000fcc0000000000 */
        /* <DEDUP_REMOVED lines=14> */
[----:B------:R-:W-:Y:S01]  /*2a40*/  IMAD.MOV.U32 R18, RZ, RZ, R16 ;  /* 0x000000ffff127224 */ /* 0x000fe200078e0010 */
[----:B------:R-:W-:Y:S01]  /*2a50*/  MOV R16, 0x2a90 ;  /* 0x00002a9000107802 */ /* 0x000fe20000000f00 */
[----:B------:R-:W-:Y:S02]  /*2a60*/  IMAD.MOV.U32 R24, RZ, RZ, R34 ;  /* 0x000000ffff187224 */ /* 0x000fe400078e0022 */
[----:B------:R-:W-:-:S07]  /*2a70*/  IMAD.MOV.U32 R31, RZ, RZ, R33 ;  /* 0x000000ffff1f7224 */ /* 0x000fce00078e0021 */
[----:B------:R-:W-:Y:S05]  /*2a80*/  CALL.REL.NOINC `($__internal_1_$__cuda_sm20_dsqrt_rn_f64_mediumpath_v1) ;  /* 0x0000003400c47944 */ /* 0x000fea0003c00000 */
.L_x_45:
[----:B------:R-:W-:Y:S05]  /*2a90*/  BSYNC.RECONVERGENT B0 ;  /* 0x0000000000007941 */ /* 0x000fea0003800200 */
.L_x_44:
[----:B------:R-:W0:Y:S01]  /*2aa0*/  MUFU.RCP64H R17, R29 ;  /* 0x0000001d00117308 */ /* 0x000e220000001800 */
[----:B------:R-:W-:Y:S01]  /*2ab0*/  IMAD.MOV.U32 R16, RZ, RZ, 0x1 ;  /* 0x00000001ff107424 */ /* 0x000fe200078e00ff */
[----:B------:R-:W-:Y:S01]  /*2ac0*/  BSSY.RECONVERGENT B0, `(.L_x_46) ;  /* 0x0000015000007945 */ /* 0x000fe20003800200 */
[----:B------:R-:W-:-:S04]  /*2ad0*/  DMUL R22, R18, R22 ;  /* 0x0000001612167228 */ /* 0x000fc80000000000 */
[----:B0-----:R-:W-:-:S08]  /*2ae0*/  DFMA R24, -R28, R16, 1 ;  /* 0x3ff000001c18742b */ /* 0x001fd00000000110 */
[----:B------:R-:W-:-:S08]  /*2af0*/  DFMA R24, R24, R24, R24 ;  /* 0x000000181818722b */ /* 0x000fd00000000018 */
[----:B------:R-:W-:-:S08]  /*2b00*/  DFMA R24, R16, R24, R16 ;  /* 0x000000181018722b */ /* 0x000fd00000000010 */
[----:B------:R-:W-:-:S08]  /*2b10*/  DFMA R16, -R28, R24, 1 ;  /* 0x3ff000001c10742b */ /* 0x000fd00000000118 */
[----:B------:R-:W-:-:S08]  /*2b20*/  DFMA R26, R24, R16, R24 ;  /* 0x00000010181a722b */ /* 0x000fd00000000018 */
[----:B------:R-:W-:-:S08]  /*2b30*/  DMUL R16, R26, 0.5 ;  /* 0x3fe000001a107828 */ /* 0x000fd00000000000 */
[----:B------:R-:W-:-:S08]  /*2b40*/  DFMA R24, -R28, R16, 0.5 ;  /* 0x3fe000001c18742b */ /* 0x000fd00000000110 */
[----:B------:R-:W-:-:S10]  /*2b50*/  DFMA R16, R26, R24, R16 ;  /* 0x000000181a10722b */ /* 0x000fd40000000010 */
[----:B------:R-:W-:-:S05]  /*2b60*/  FFMA R24, RZ, R29, R17 ;  /* 0x0000001dff187223 */ /* 0x000fca0000000011 */
[----:B------:R-:W-:-:S13]  /*2b70*/  FSETP.GT.AND P0, PT, |R24|, 1.469367938527859385e-39, PT ;  /* 0x001000001800780b */ /* 0x000fda0003f04200 */
[----:B------:R-:W-:Y:S05]  /*2b80*/  @P0 BRA `(.L_x_47) ;  /* 0x0000000000200947 */ /* 0x000fea0003800000 */
[----:B------:R-:W-:Y:S01]  /*2b90*/  IMAD.MOV.U32 R32, RZ, RZ, R28 ;  /* 0x000000ffff207224 */ /* 0x000fe200078e001c */
[----:B------:R-:W-:Y:S01]  /*2ba0*/  MOV R33, R29 ;  /* 0x0000001d00217202 */ /* 0x000fe20000000f00 */
[----:B------:R-:W-:Y:S01]  /*2bb0*/  IMAD.MOV.U32 R34, RZ, RZ, RZ ;  /* 0x000000ffff227224 */ /* 0x000fe200078e00ff */
[----:B------:R-:W-:Y:S01]  /*2bc0*/  MOV R16, 0x2bf0 ;  /* 0x00002bf000107802 */ /* 0x000fe20000000f00 */
[----:B------:R-:W-:-:S07]  /*2bd0*/  IMAD.MOV.U32 R35, RZ, RZ, 0x3fe00000 ;  /* 0x3fe00000ff237424 */ /* 0x000fce00078e00ff */
[----:B------:R-:W-:Y:S05]  /*2be0*/  CALL.REL.NOINC `($__internal_0_$__cuda_sm20_div_rn_f64_full) ;  /* 0x0000003000047944 */ /* 0x000fea0003c00000 */
[----:B------:R-:W-:Y:S02]  /*2bf0*/  IMAD.MOV.U32 R16, RZ, RZ, R42 ;  /* 0x000000ffff107224 */ /* 0x000fe400078e002a */
[----:B------:R-:W-:-:S07]  /*2c00*/  IMAD.MOV.U32 R17, RZ, RZ, R43 ;  /* 0x000000ffff117224 */ /* 0x000fce00078e002b */
.L_x_47:
[----:B------:R-:W-:Y:S05]  /*2c10*/  BSYNC.RECONVERGENT B0 ;  /* 0x0000000000007941 */ /* 0x000fea0003800200 */
.L_x_46:
[----:B------:R-:W0:Y:S01]  /*2c20*/  LDCU UR6, c[0x0][0x380] ;  /* 0x00007000ff0677ac */ /* 0x000e220008000800 */
[----:B------:R-:W-:Y:S01]  /*2c30*/  IMAD.MOV.U32 R18, RZ, RZ, 0x0 ;  /* 0x00000000ff127424 */ /* 0x000fe200078e00ff */
[----:B------:R-:W-:Y:S01]  /*2c40*/  MOV R19, 0x3ff00000 ;  /* 0x3ff0000000137802 */ /* 0x000fe20000000f00 */
[----:B------:R-:W1:Y:S04]  /*2c50*/  LDC R25, c[0x0][0x3f0] ;  /* 0x0000fc00ff197b82 */ /* 0x000e680000000800 */
[----:B------:R2:W-:Y:S04]  /*2c60*/  STG.E.64 desc[UR14][R20.64], R18 ;  /* 0x0000001214007986 */ /* 0x0005e8000c101b0e */
[----:B------:R2:W-:Y:S04]  /*2c70*/  STG.E.64 desc[UR14][R20.64+0x8], R18 ;  /* 0x0000081214007986 */ /* 0x0005e8000c101b0e */
[----:B------:R2:W-:Y:S01]  /*2c80*/  STG.E.64 desc[UR14][R20.64+0x10], R18 ;  /* 0x0000101214007986 */ /* 0x0005e2000c101b0e */
[----:B0-----:R-:W-:Y:S01]  /*2c90*/  UISETP.GE.AND UP0, UPT, UR6, 0x1, UPT ;  /* 0x000000010600788c */ /* 0x001fe2000bf06270 */
[----:B-1----:R-:W-:-:S08]  /*2ca0*/  IMAD R25, R25, 0x3, RZ ;  /* 0x0000000319197824 */ /* 0x002fd000078e02ff */
[----:B--2---:R-:W-:Y:S05]  /*2cb0*/  BRA.U !UP0, `(.L_x_48) ;  /* 0x0000000908887547 */ /* 0x004fea000b800000 */
[----:B------:R-:W-:Y:S01]  /*2cc0*/  IMAD.WIDE R18, R25, 0x8, R20 ;  /* 0x0000000819127825 */ /* 0x000fe200078e0214 */
[----:B------:R-:W-:-:S04]  /*2cd0*/  UISETP.NE.AND UP1, UPT, UR6, 0x1, UPT ;  /* 0x000000010600788c */ /* 0x000fc8000bf25270 */
[----:B------:R0:W-:Y:S04]  /*2ce0*/  STG.E.64 desc[UR14][R18.64], R2 ;  /* 0x0000000212007986 */ /* 0x0001e8000c101b0e */
[----:B------:R0:W-:Y:S04]  /*2cf0*/  STG.E.64 desc[UR14][R18.64+0x8], R4 ;  /* 0x0000080412007986 */ /* 0x0001e8000c101b0e */
[----:B------:R0:W-:Y:S01]  /*2d00*/  STG.E.64 desc[UR14][R18.64+0x10], R6 ;  /* 0x0000100612007986 */ /* 0x0001e2000c101b0e */
[----:B------:R-:W-:Y:S05]  /*2d10*/  BRA.U !UP1, `(.L_x_48) ;  /* 0x0000000909707547 */ /* 0x000fea000b800000 */
[----:B------:R-:W-:Y:S02]  /*2d20*/  UIADD3 UR7, UPT, UPT, UR6, -0x2, URZ ;  /* 0xfffffffe06077890 */ /* 0x000fe4000fffe0ff */
[----:B------:R-:W-:Y:S02]  /*2d30*/  UIADD3 UR5, UPT, UPT, UR6, -0x1, URZ ;  /* 0xffffffff06057890 */ /* 0x000fe4000fffe0ff */
[----:B------:R-:W-:Y:S02]  /*2d40*/  UISETP.GE.U32.AND UP2, UPT, UR7, 0x3, UPT ;  /* 0x000000030700788c */ /* 0x000fe4000bf46070 */
[----:B------:R-:W-:Y:S01]  /*2d50*/  ULOP3.LUT UP1, UR9, UR5, 0x3, URZ, 0xc0, !UPT ;  /* 0x0000000305097892 */ /* 0x000fe2000f82c0ff */
[----:B------:R-:W-:-:S06]  /*2d60*/  UMOV UR7, 0x1 ;  /* 0x0000000100077882 */ /* 0x000fcc0000000000 */
[----:B------:R-:W-:Y:S05]  /*2d70*/  BRA.U !UP2, `(.L_x_49) ;  /* 0x000000050a447547 */ /* 0x000fea000b800000 */
[----:B------:R-:W-:-:S05]  /*2d80*/  UMOV UR7, 0x1 ;  /* 0x0000000100077882 */ /* 0x000fca0000000000 */
.L_x_50:
[----:B------:R-:W-:-:S06]  /*2d90*/  UIADD3 UR8, UPT, UPT, UR7, -0x1, URZ ;  /* 0xffffffff07087890 */ /* 0x000fcc000fffe0ff */
[----:B---3--:R-:W-:-:S04]  /*2da0*/  IMAD R31, R25, UR8, RZ ;  /* 0x00000008191f7c24 */ /* 0x008fc8000f8e02ff */
[----:B------:R-:W-:-:S05]  /*2db0*/  IMAD.WIDE R30, R31, 0x8, R20 ;  /* 0x000000081f1e7825 */ /* 0x000fca00078e0214 */
[----:B------:R-:W2:Y:S01]  /*2dc0*/  LDG.E.64 R32, desc[UR14][R30.64] ;  /* 0x0000000e1e207981 */ /* 0x000ea2000c1e1b00 */
[----:B------:R-:W-:-:S05]  /*2dd0*/  IMAD.WIDE R28, R25, 0x8, R30 ;  /* 0x00000008191c7825 */ /* 0x000fca00078e021e */
[----:B0-----:R-:W3:Y:S01]  /*2de0*/  LDG.E.64 R18, desc[UR14][R28.64] ;  /* 0x0000000e1c127981 */ /* 0x001ee2000c1e1b00 */
[----:B------:R-:W0:Y:S02]  /*2df0*/  I2F.F64.U32 R26, UR7 ;  /* 0x00000007001a7d12 */ /* 0x000e240008201800 */
[----:B0-----:R-:W-:Y:S02]  /*2e00*/  DMUL R26, R26, R16 ;  /* 0x000000101a1a7228 */ /* 0x001fe40000000000 */
[----:B---3--:R-:W-:-:S08]  /*2e10*/  DMUL R18, R18, R2 ;  /* 0x0000000212127228 */ /* 0x008fd00000000000 */
[----:B--2---:R-:W-:Y:S01]  /*2e20*/  DFMA R32, R26, R32, R18 ;  /* 0x000000201a20722b */ /* 0x004fe20000000012 */
[----:B------:R-:W-:-:S06]  /*2e30*/  IMAD.WIDE R18, R25, 0x8, R28 ;  /* 0x0000000819127825 */ /* 0x000fcc00078e021c */
[----:B------:R0:W-:Y:S04]  /*2e40*/  STG.E.64 desc[UR14][R18.64], R32 ;  /* 0x0000002012007986 */ /* 0x0001e8000c101b0e */
[----:B------:R-:W2:Y:S04]  /*2e50*/  LDG.E.64 R36, desc[UR14][R28.64+0x8] ;  /* 0x0000080e1c247981 */ /* 0x000ea8000c1e1b00 */
[----:B------:R-:W3:Y:S01]  /*2e60*/  LDG.E.64 R34, desc[UR14][R30.64+0x8] ;  /* 0x0000080e1e227981 */ /* 0x000ee2000c1e1b00 */
[----:B--2---:R-:W-:-:S08]  /*2e70*/  DMUL R36, R36, R4 ;  /* 0x0000000424247228 */ /* 0x004fd00000000000 */
[----:B---3--:R-:W-:-:S07]  /*2e80*/  DFMA R36, R26, R34, R36 ;  /* 0x000000221a24722b */ /* 0x008fce0000000024 */
[----:B------:R1:W-:Y:S04]  /*2e90*/  STG.E.64 desc[UR14][R18.64+0x8], R36 ;  /* 0x0000082412007986 */ /* 0x0003e8000c101b0e */
[----:B------:R-:W2:Y:S04]  /*2ea0*/  LDG.E.64 R38, desc[UR14][R28.64+0x10] ;  /* 0x0000100e1c267981 */ /* 0x000ea8000c1e1b00 */
[----:B------:R-:W3:Y:S01]  /*2eb0*/  LDG.E.64 R34, desc[UR14][R30.64+0x10] ;  /* 0x0000100e1e227981 */ /* 0x000ee2000c1e1b00 */
[----:B------:R-:W-:Y:S01]  /*2ec0*/  UIADD3 UR8, UPT, UPT, UR7, 0x1, URZ ;  /* 0x0000000107087890 */ /* 0x000fe2000fffe0ff */
[----:B--2---:R-:W-:-:S08]  /*2ed0*/  DMUL R38, R38, R6 ;  /* 0x0000000626267228 */ /* 0x004fd00000000000 */
[----:B---3--:R-:W-:-:S07]  /*2ee0*/  DFMA R38, R26, R34, R38 ;  /* 0x000000221a26722b */ /* 0x008fce0000000026 */
[----:B------:R2:W-:Y:S04]  /*2ef0*/  STG.E.64 desc[UR14][R18.64+0x10], R38 ;  /* 0x0000102612007986 */ /* 0x0005e8000c101b0e */
[----:B------:R-:W3:Y:S01]  /*2f00*/  LDG.E.64 R26, desc[UR14][R28.64] ;  /* 0x0000000e1c1a7981 */ /* 0x000ee2000c1e1b00 */
[----:B------:R-:W4:Y:S01]  /*2f10*/  I2F.F64.U32 R34, UR8 ;  /* 0x0000000800227d12 */ /* 0x000f220008201800 */
[----:B0-----:R-:W-:Y:S02]  /*2f20*/  DMUL R32, R32, R2 ;  /* 0x0000000220207228 */ /* 0x001fe40000000000 */
[----:B----4-:R-:W-:-:S08]  /*2f30*/  DMUL R34, R34, R16 ;  /* 0x0000001022227228 */ /* 0x010fd00000000000 */
[----:B---3--:R-:W-:Y:S01]  /*2f40*/  DFMA R32, R34, R26, R32 ;  /* 0x0000001a2220722b */ /* 0x008fe20000000020 */
[----:B------:R-:W-:-:S06]  /*2f50*/  IMAD.WIDE R26, R25, 0x8, R18 ;  /* 0x00000008191a7825 */ /* 0x000fcc00078e0212 */
[----:B------:R0:W-:Y:S04]  /*2f60*/  STG.E.64 desc[UR14][R26.64], R32 ;  /* 0x000000201a007986 */ /* 0x0001e8000c101b0e */
[----:B-1----:R-:W3:Y:S04]  /*2f70*/  LDG.E.64 R36, desc[UR14][R18.64+0x8] ;  /* 0x0000080e12247981 */ /* 0x002ee8000c1e1b00 */
[----:B------:R-:W4:Y:S01]  /*2f80*/  LDG.E.64 R30, desc[UR14][R28.64+0x8] ;  /* 0x0000080e1c1e7981 */ /* 0x000f22000c1e1b00 */
[----:B---3--:R-:W-:-:S08]  /*2f90*/  DMUL R36, R36, R4 ;  /* 0x0000000424247228 */ /* 0x008fd00000000000 */
[----:B----4-:R-:W-:-:S07]  /*2fa0*/  DFMA R36, R34, R30, R36 ;  /* 0x0000001e2224722b */ /* 0x010fce0000000024 */
[----:B------:R1:W-:Y:S04]  /*2fb0*/  STG.E.64 desc[UR14][R26.64+0x8], R36 ;  /* 0x000008241a007986 */ /* 0x0003e8000c101b0e */
[----:B--2---:R-:W2:Y:S04]  /*2fc0*/  LDG.E.64 R38, desc[UR14][R18.64+0x10] ;  /* 0x0000100e12267981 */ /* 0x004ea8000c1e1b00 */
        /* <DEDUP_REMOVED lines=30> */
[----:B-1----:R-:W4:Y:S04]  /*31b0*/  LDG.E.64 R36, desc[UR14][R32.64+0x8] ;  /* 0x0000080e20247981 */ /* 0x002f28000c1e1b00 */
[----:B------:R-:W5:Y:S01]  /*31c0*/  LDG.E.64 R18, desc[UR14][R26.64+0x8] ;  /* 0x0000080e1a127981 */ /* 0x000f62000c1e1b00 */
[----:B----4-:R-:W-:-:S08]  /*31d0*/  DMUL R36, R36, R4 ;  /* 0x0000000424247228 */ /* 0x010fd00000000000 */
[----:B-----5:R-:W-:-:S07]  /*31e0*/  DFMA R18, R28, R18, R36 ;  /* 0x000000121c12722b */ /* 0x020fce0000000024 */
[----:B------:R3:W-:Y:S04]  /*31f0*/  STG.E.64 desc[UR14][R30.64+0x8], R18 ;  /* 0x000008121e007986 */ /* 0x0007e8000c101b0e */
[----:B--2---:R-:W2:Y:S04]  /*3200*/  LDG.E.64 R38, desc[UR14][R32.64+0x10] ;  /* 0x0000100e20267981 */ /* 0x004ea8000c1e1b00 */
[----:B------:R-:W4:Y:S01]  /*3210*/  LDG.E.64 R36, desc[UR14][R26.64+0x10] ;  /* 0x0000100e1a247981 */ /* 0x000f22000c1e1b00 */
[----:B------:R-:W-:-:S04]  /*3220*/  ULOP3.LUT UR10, UR5, 0xfffffffc, URZ, 0xc0, !UPT ;  /* 0xfffffffc050a7892 */ /* 0x000fc8000f8ec0ff */
[----:B------:R-:W-:Y:S02]  /*3230*/  UISETP.NE.AND UP2, UPT, UR8, UR10, UPT ;  /* 0x0000000a0800728c */ /* 0x000fe4000bf45270 */
[----:B------:R-:W-:Y:S01]  /*3240*/  UIADD3 UR7, UPT, UPT, UR7, 0x4, URZ ;  /* 0x0000000407077890 */ /* 0x000fe2000fffe0ff */
[----:B--2---:R-:W-:-:S08]  /*3250*/  DMUL R38, R38, R6 ;  /* 0x0000000626267228 */ /* 0x004fd00000000000 */
[----:B----4-:R-:W-:-:S07]  /*3260*/  DFMA R36, R28, R36, R38 ;  /* 0x000000241c24722b */ /* 0x010fce0000000026 */
[----:B------:R3:W-:Y:S01]  /*3270*/  STG.E.64 desc[UR14][R30.64+0x10], R36 ;  /* 0x000010241e007986 */ /* 0x0007e2000c101b0e */
[----:B------:R-:W-:Y:S05]  /*3280*/  BRA.U UP2, `(.L_x_50) ;  /* 0xfffffff902c07547 */ /* 0x000fea000b83ffff */
.L_x_49:
[----:B------:R-:W-:Y:S05]  /*3290*/  BRA.U !UP1, `(.L_x_48) ;  /* 0x0000000509107547 */ /* 0x000fea000b800000 */
[----:B------:R-:W-:Y:S02]  /*32a0*/  UISETP.NE.AND UP1, UPT, UR9, 0x1, UPT ;  /* 0x000000010900788c */ /* 0x000fe4000bf25270 */
[----:B------:R-:W-:-:S04]  /*32b0*/  ULOP3.LUT UR5, UR5, 0x1, URZ, 0xc0, !UPT ;  /* 0x0000000105057892 */ /* 0x000fc8000f8ec0ff */
[----:B------:R-:W-:-:S03]  /*32c0*/  UISETP.NE.U32.AND UP2, UPT, UR5, 0x1, UPT ;  /* 0x000000010500788c */ /* 0x000fc6000bf45070 */
[----:B------:R-:W-:Y:S08]  /*32d0*/  BRA.U !UP1, `(.L_x_51) ;  /* 0x0000000109a47547 */ /* 0x000ff0000b800000 */
[----:B------:R-:W-:-:S06]  /*32e0*/  UIADD3 UR5, UPT, UPT, UR7, -0x1, URZ ;  /* 0xffffffff07057890 */ /* 0x000fcc000fffe0ff */
[----:B------:R-:W-:-:S04]  /*32f0*/  IMAD R27, R25, UR5, RZ ;  /* 0x00000005191b7c24 */ /* 0x000fc8000f8e02ff */
[----:B------:R-:W-:-:S05]  /*3300*/  IMAD.WIDE R26, R27, 0x8, R20 ;  /* 0x000000081b1a7825 */ /* 0x000fca00078e0214 */
[----:B------:R-:W2:Y:S01]  /*3310*/  LDG.E.64 R32, desc[UR14][R26.64] ;  /* 0x0000000e1a207981 */ /* 0x000ea2000c1e1b00 */
[----:B0--3--:R-:W-:-:S05]  /*3320*/  IMAD.WIDE R18, R25, 0x8, R26 ;  /* 0x0000000819127825 */ /* 0x009fca00078e021a */
[----:B------:R-:W3:Y:S01]  /*3330*/  LDG.E.64 R30, desc[UR14][R18.64] ;  /* 0x0000000e121e7981 */ /* 0x000ee2000c1e1b00 */
        /* <DEDUP_REMOVED lines=25> */
[----:B------:R-:W5:Y:S01]  /*34d0*/  LDG.E.64 R26, desc[UR14][R18.64+0x8] ;  /* 0x0000080e121a7981 */ /* 0x000f62000c1e1b00 */
[----:B---3--:R-:W-:-:S08]  /*34e0*/  DMUL R34, R34, R4 ;  /* 0x0000000422227228 */ /* 0x008fd00000000000 */
[----:B-----5:R-:W-:-:S07]  /*34f0*/  DFMA R26, R28, R26, R34 ;  /* 0x0000001a1c1a722b */ /* 0x020fce0000000022 */
[----:B------:R4:W-:Y:S04]  /*3500*/  STG.E.64 desc[UR14][R32.64+0x8], R26 ;  /* 0x0000081a20007986 */ /* 0x0009e8000c101b0e */
[----:B--2---:R-:W2:Y:S04]  /*3510*/  LDG.E.64 R36, desc[UR14][R30.64+0x10] ;  /* 0x0000100e1e247981 */ /* 0x004ea8000c1e1b00 */
[----:B------:R-:W3:Y:S01]  /*3520*/  LDG.E.64 R34, desc[UR14][R18.64+0x10] ;  /* 0x0000100e12227981 */ /* 0x000ee2000c1e1b00 */
[----:B------:R-:W-:Y:S01]  /*3530*/  UIADD3 UR7, UPT, UPT, UR7, 0x2, URZ ;  /* 0x0000000207077890 */ /* 0x000fe2000fffe0ff */
[----:B--2---:R-:W-:-:S08]  /*3540*/  DMUL R36, R36, R6 ;  /* 0x0000000624247228 */ /* 0x004fd00000000000 */
[----:B---3--:R-:W-:-:S07]  /*3550*/  DFMA R34, R28, R34, R36 ;  /* 0x000000221c22722b */ /* 0x008fce0000000024 */
[----:B------:R4:W-:Y:S04]  /*3560*/  STG.E.64 desc[UR14][R32.64+0x10], R34 ;  /* 0x0000102220007986 */ /* 0x0009e8000c101b0e */
.L_x_51:
[----:B------:R-:W-:Y:S05]  /*3570*/  BRA.U UP2, `(.L_x_48) ;  /* 0x0000000102587547 */ /* 0x000fea000b800000 */
[----:B------:R-:W-:-:S06]  /*3580*/  UIADD3 UR5, UPT, UPT, UR7, -0x1, URZ ;  /* 0xffffffff07057890 */ /* 0x000fcc000fffe0ff */
[----:B0--3--:R-:W-:-:S04]  /*3590*/  IMAD R19, R25, UR5, RZ ;  /* 0x0000000519137c24 */ /* 0x009fc8000f8e02ff */
[----:B------:R-:W-:-:S05]  /*35a0*/  IMAD.WIDE R18, R19, 0x8, R20 ;  /* 0x0000000813127825 */ /* 0x000fca00078e0214 */
[----:B------:R-:W2:Y:S01]  /*35b0*/  LDG.E.64 R30, desc[UR14][R18.64] ;  /* 0x0000000e121e7981 */ /* 0x000ea2000c1e1b00 */
[----:B----4-:R-:W-:-:S05]  /*35c0*/  IMAD.WIDE R26, R25, 0x8, R18 ;  /* 0x00000008191a7825 */ /* 0x010fca00078e0212 */
[----:B------:R-:W3:Y:S01]  /*35d0*/  LDG.E.64 R32, desc[UR14][R26.64] ;  /* 0x0000000e1a207981 */ /* 0x000ee2000c1e1b00 */
[----:B------:R-:W0:Y:S02]  /*35e0*/  I2F.F64.U32 R28, UR7 ;  /* 0x00000007001c7d12 */ /* 0x000e240008201800 */
[----:B0-----:R-:W-:Y:S02]  /*35f0*/  DMUL R28, R28, R16 ;  /* 0x000000101c1c7228 */ /* 0x001fe40000000000 */
[----:B---3--:R-:W-:Y:S01]  /*3600*/  DMUL R32, R32, R2 ;  /* 0x0000000220207228 */ /* 0x008fe20000000000 */
[----:B------:R-:W-:-:S07]  /*3610*/  IMAD.WIDE R2, R25, 0x8, R26 ;  /* 0x0000000819027825 */ /* 0x000fce00078e021a */
[----:B--2---:R-:W-:-:S07]  /*3620*/  DFMA R30, R28, R30, R32 ;  /* 0x0000001e1c1e722b */ /* 0x004fce0000000020 */
        /* <DEDUP_REMOVED lines=8> */
[----:B--2---:R-:W-:-:S08]  /*36b0*/  DMUL R34, R34, R6 ;  /* 0x0000000622227228 */ /* 0x004fd00000000000 */
[----:B---3--:R-:W-:-:S07]  /*36c0*/  DFMA R4, R28, R4, R34 ;  /* 0x000000041c04722b */ /* 0x008fce0000000022 */
[----:B------:R1:W-:Y:S04]  /*36d0*/  STG.E.64 desc[UR14][R2.64+0x10], R4 ;  /* 0x0000100402007986 */ /* 0x0003e8000c101b0e */
.L_x_48:
[----:B------:R-:W2:Y:S02]  /*36e0*/  LDCU UR10, c[0x0][0x3a0] ;  /* 0x00007400ff0a77ac */ /* 0x000ea40008000800 */
[----:B--2---:R-:W-:-:S09]  /*36f0*/  UISETP.GE.AND UP1, UPT, UR10, 0x1, UPT ;  /* 0x000000010a00788c */ /* 0x004fd2000bf26270 */
[----:B------:R-:W-:Y:S05]  /*3700*/  BRA.U !UP1, `(.L_x_52) ;  /* 0x0000001109887547 */ /* 0x000fea000b800000 */
[----:B------:R2:W-:Y:S04]  /*3710*/  STG.E.64 desc[UR14][R20.64+0x18], R8 ;  /* 0x0000180814007986 */ /* 0x0005e8000c101b0e */
[----:B------:R2:W-:Y:S04]  /*3720*/  STG.E.64 desc[UR14][R20.64+0x20], R10 ;  /* 0x0000200a14007986 */ /* 0x0005e8000c101b0e */
[----:B------:R2:W-:Y:S01]  /*3730*/  STG.E.64 desc[UR14][R20.64+0x28], R12 ;  /* 0x0000280c14007986 */ /* 0x0005e2000c101b0e */
[----:B------:R-:W-:Y:S05]  /*3740*/  BRA.U !UP0, `(.L_x_53) ;  /* 0x0000000908607547 */ /* 0x000fea000b800000 */
[----:B------:R-:W-:Y:S02]  /*3750*/  UISETP.GE.U32.AND UP0, UPT, UR6, 0x4, UPT ;  /* 0x000000040600788c */ /* 0x000fe4000bf06070 */
[----:B------:R-:W-:Y:S01]  /*3760*/  ULOP3.LUT UR7, UR6, 0x3, URZ, 0xc0, !UPT ;  /* 0x0000000306077892 */ /* 0x000fe2000f8ec0ff */
[----:B------:R-:W-:-:S03]  /*3770*/  UMOV UR8, 0x1 ;  /* 0x0000000100087882 */ /* 0x000fc60000000000 */
[----:B------:R-:W-:-:S03]  /*3780*/  UISETP.NE.AND UP1, UPT, UR7, URZ, UPT ;  /* 0x000000ff0700728c */ /* 0x000fc6000bf25270 */
[----:B------:R-:W-:Y:S08]  /*3790*/  BRA.U !UP0, `(.L_x_54) ;  /* 0x0000000508407547 */ /* 0x000ff0000b800000 */
[----:B------:R-:W-:Y:S01]  /*37a0*/  ULOP3.LUT UR5, UR6, 0x7ffffffc, URZ, 0xc0, !UPT ;  /* 0x7ffffffc06057892 */ /* 0x000fe2000f8ec0ff */
[----:B------:R-:W-:-:S11]  /*37b0*/  UMOV UR8, 0x1 ;  /* 0x0000000100087882 */ /* 0x000fd60000000000 */
.L_x_55:
[----:B------:R-:W-:-:S06]  /*37c0*/  UIADD3 UR9, UPT, UPT, UR8, -0x1, URZ ;  /* 0xffffffff08097890 */ /* 0x000fcc000fffe0ff */
[----:B0--3--:R-:W-:-:S04]  /*37d0*/  IMAD R19, R25, UR9, RZ ;  /* 0x0000000919137c24 */ /* 0x009fc8000f8e02ff */
[----:B------:R-:W-:-:S05]  /*37e0*/  IMAD.WIDE R18, R19, 0x8, R20 ;  /* 0x0000000813127825 */ /* 0x000fca00078e0214 */
[----:B----4-:R-:W3:Y:S01]  /*37f0*/  LDG.E.64 R26, desc[UR14][R18.64] ;  /* 0x0000000e121a7981 */ /* 0x010ee2000c1e1b00 */
[----:B-1----:R-:W-:-:S05]  /*3800*/  IMAD.WIDE R4, R25, 0x8, R18 ;  /* 0x0000000819047825 */ /* 0x002fca00078e0212 */
[----:B------:R-:W4:Y:S01]  /*3810*/  LDG.E.64 R2, desc[UR14][R4.64] ;  /* 0x0000000e04027981 */ /* 0x000f22000c1e1b00 */
[----:B------:R-:W0:Y:S03]  /*3820*/  I2F.F64.U32 R6, UR8 ;  /* 0x0000000800067d12 */ /* 0x000e260008201800 */
[----:B------:R-:W5:Y:S04]  /*3830*/  LDG.E.64 R30, desc[UR14][R4.64+0x8] ;  /* 0x0000080e041e7981 */ /* 0x000f68000c1e1b00 */
[----:B------:R-:W2:Y:S01]  /*3840*/  LDG.E.64 R32, desc[UR14][R4.64+0x10] ;  /* 0x0000100e04207981 */ /* 0x000ea2000c1e1b00 */
[----:B0-----:R-:W-:Y:S02]  /*3850*/  DMUL R6, R6, R16 ;  /* 0x0000001006067228 */ /* 0x001fe40000000000 */
[----:B----4-:R-:W-:-:S08]  /*3860*/  DMUL R28, R2, R8 ;  /* 0x00000008021c7228 */ /* 0x010fd00000000000 */
[----:B---3--:R-:W-:-:S07]  /*3870*/  DFMA R26, R6, R26, R28 ;  /* 0x0000001a061a722b */ /* 0x008fce000000001c */
[----:B------:R0:W-:Y:S04]  /*3880*/  STG.E.64 desc[UR14][R4.64+0x18], R26 ;  /* 0x0000181a04007986 */ /* 0x0001e8000c101b0e */
[----:B------:R-:W3:Y:S01]  /*3890*/  LDG.E.64 R28, desc[UR14][R18.64+0x8] ;  /* 0x0000080e121c7981 */ /* 0x000ee2000c1e1b00 */
[----:B-----5:R-:W-:-:S08]  /*38a0*/  DMUL R30, R30, R10 ;  /* 0x0000000a1e1e7228 */ /* 0x020fd00000000000 */
[----:B---3--:R-:W-:-:S07]  /*38b0*/  DFMA R30, R6, R28, R30 ;  /* 0x0000001c061e722b */ /* 0x008fce000000001e */
[----:B------:R1:W-:Y:S04]  /*38c0*/  STG.E.64 desc[UR14][R4.64+0x20], R30 ;  /* 0x0000201e04007986 */ /* 0x0003e8000c101b0e */
[----:B------:R-:W3:Y:S01]  /*38d0*/  LDG.E.64 R28, desc[UR14][R18.64+0x10] ;  /* 0x0000100e121c7981 */ /* 0x000ee2000c1e1b00 */
[----:B--2---:R-:W-:Y:S01]  /*38e0*/  DMUL R32, R32, R12 ;  /* 0x0000000c20207228 */ /* 0x004fe20000000000 */
[----:B------:R-:W-:-:S07]  /*38f0*/  UIADD3 UR9, UPT, UPT, UR8, 0x1, URZ ;  /* 0x0000000108097890 */ /* 0x000fce000fffe0ff */
[----:B---3--:R-:W-:Y:S01]  /*3900*/  DFMA R32, R6, R28, R32 ;  /* 0x0000001c0620722b */ /* 0x008fe20000000020 */
[----:B------:R-:W-:-:S06]  /*3910*/  IMAD.WIDE R6, R25, 0x8, R4 ;  /* 0x0000000819067825 */ /* 0x000fcc00078e0204 */
[----:B------:R2:W-:Y:S04]  /*3920*/  STG.E.64 desc[UR14][R4.64+0x28], R32 ;  /* 0x0000282004007986 */ /* 0x0005e8000c101b0e */
[----:B0-----:R-:W3:Y:S01]  /*3930*/  LDG.E.64 R26, desc[UR14][R6.64] ;  /* 0x0000000e061a7981 */ /* 0x001ee2000c1e1b00 */
[----:B------:R-:W0:Y:S03]  /*3940*/  I2F.F64.U32 R28, UR9 ;  /* 0x00000009001c7d12 */ /* 0x000e260008201800 */
[----:B-1----:R-:W4:Y:S04]  /*3950*/  LDG.E.64 R30, desc[UR14][R6.64+0x8] ;  /* 0x0000080e061e7981 */ /* 0x002f28000c1e1b00 */
[----:B------:R-:W5:Y:S01]  /*3960*/  LDG.E.64 R18, desc[UR14][R6.64+0x10] ;  /* 0x0000100e06127981 */ /* 0x000f62000c1e1b00 */
[----:B0-----:R-:W-:-:S02]  /*3970*/  DMUL R28, R28, R16 ;  /* 0x000000101c1c7228 */ /* 0x001fc40000000000 */
[----:B---3--:R-:W-:-:S08]  /*3980*/  DMUL R34, R26, R8 ;  /* 0x000000081a227228 */ /* 0x008fd00000000000 */
[----:B------:R-:W-:-:S07]  /*3990*/  DFMA R34, R2, R28, R34 ;  /* 0x0000001c0222722b */ /* 0x000fce0000000022 */
[----:B------:R-:W-:Y:S04]  /*39a0*/  STG.E.64 desc[UR14][R6.64+0x18], R34 ;  /* 0x0000182206007986 */ /* 0x000fe8000c101b0e */
[----:B------:R-:W3:Y:S01]  /*39b0*/  LDG.E.64 R2, desc[UR14][R4.64+0x8] ;  /* 0x0000080e04027981 */ /* 0x000ee2000c1e1b00 */
[----:B----4-:R-:W-:-:S08]  /*39c0*/  DMUL R30, R30, R10 ;  /* 0x0000000a1e1e7228 */ /* 0x010fd00000000000 */
[----:B---3--:R-:W-:-:S07]  /*39d0*/  DFMA R30, R28, R2, R30 ;  /* 0x000000021c1e722b */ /* 0x008fce000000001e */
[----:B------:R0:W-:Y:S04]  /*39e0*/  STG.E.64 desc[UR14][R6.64+0x20], R30 ;  /* 0x0000201e06007986 */ /* 0x0001e8000c101b0e */
[----:B------:R-:W2:Y:S01]  /*39f0*/  LDG.E.64 R2, desc[UR14][R4.64+0x10] ;  /* 0x0000100e04027981 */ /* 0x000ea2000c1e1b00 */
[----:B-----5:R-:W-:Y:S01]  /*3a00*/  DMUL R18, R18, R12 ;  /* 0x0000000c12127228 */ /* 0x020fe20000000000 */
[----:B------:R-:W-:-:S07]  /*3a10*/  UIADD3 UR9, UPT, UPT, UR8, 0x2, URZ ;  /* 0x0000000208097890 */ /* 0x000fce000fffe0ff */
[----:B--2---:R-:W-:Y:S01]  /*3a20*/  DFMA R32, R28, R2, R18 ;  /* 0x000000021c20722b */ /* 0x004fe20000000012 */
[----:B------:R-:W-:-:S06]  /*3a30*/  IMAD.WIDE R2, R25, 0x8, R6 ;  /* 0x0000000819027825 */ /* 0x000fcc00078e0206 */
[----:B------:R1:W-:Y:S04]  /*3a40*/  STG.E.64 desc[UR14][R6.64+0x28], R32 ;  /* 0x0000282006007986 */ /* 0x0003e8000c101b0e */
[----:B------:R-:W2:Y:S01]  /*3a50*/  LDG.E.64 R18, desc[UR14][R2.64] ;  /* 0x0000000e02127981 */ /* 0x000ea2000c1e1b00 */
[----:B------:R-:W3:Y:S03]  /*3a60*/  I2F.F64.U32 R28, UR9 ;  /* 0x00000009001c7d12 */ /* 0x000ee60008201800 */
[----:B0-----:R-:W4:Y:S01]  /*3a70*/  LDG.E.64 R30, desc[UR14][R2.64+0x8] ;  /* 0x0000080e021e7981 */ /* 0x001f22000c1e1b00 */
[----:B---3--:R-:W-:Y:S02]  /*3a80*/  DMUL R28, R28, R16 ;  /* 0x000000101c1c7228 */ /* 0x008fe40000000000 */
[----:B--2---:R-:W-:-:S08]  /*3a90*/  DMUL R34, R18, R8 ;  /* 0x0000000812227228 */ /* 0x004fd00000000000 */
[----:B------:R-:W-:Y:S02]  /*3aa0*/  DFMA R34, R26, R28, R34 ;  /* 0x0000001c1a22722b */ /* 0x000fe40000000022 */
[----:B----4-:R-:W-:Y:S01]  /*3ab0*/  DMUL R30, R30, R10 ;  /* 0x0000000a1e1e7228 */ /* 0x010fe20000000000 */
[----:B------:R-:W2:Y:S04]  /*3ac0*/  LDG.E.64 R26, desc[UR14][R2.64+0x10] ;  /* 0x0000100e021a7981 */ /* 0x000ea8000c1e1b00 */
[----:B------:R-:W-:Y:S04]  /*3ad0*/  STG.E.64 desc[UR14][R2.64+0x18], R34 ;  /* 0x0000182202007986 */ /* 0x000fe8000c101b0e */
[----:B------:R-:W3:Y:S02]  /*3ae0*/  LDG.E.64 R4, desc[UR14][R6.64+0x8] ;  /* 0x0000080e06047981 */ /* 0x000ee4000c1e1b00 */
        /* <DEDUP_REMOVED lines=8> */
[----:B-1----:R-:W3:Y:S01]  /*3b70*/  LDG.E.64 R32, desc[UR14][R4.64] ;  /* 0x0000000e04207981 */ /* 0x002ee2000c1e1b00 */
[----:B------:R-:W1:Y:S03]  /*3b80*/  I2F.F64.U32 R26, UR9 ;  /* 0x00000009001a7d12 */ /* 0x000e660008201800 */
[----:B0-----:R-:W4:Y:S04]  /*3b90*/  LDG.E.64 R30, desc[UR14][R4.64+0x8] ;  /* 0x0000080e041e7981 */ /* 0x001f28000c1e1b00 */
[----:B--2---:R-:W2:Y:S01]  /*3ba0*/  LDG.E.64 R28, desc[UR14][R4.64+0x10] ;  /* 0x0000100e041c7981 */ /* 0x004ea2000c1e1b00 */
[----:B-1----:R-:W-:-:S02]  /*3bb0*/  DMUL R26, R26, R16 ;  /* 0x000000101a1a7228 */ /* 0x002fc40000000000 */
[----:B---3--:R-:W-:-:S08]  /*3bc0*/  DMUL R32, R32, R8 ;  /* 0x0000000820207228 */ /* 0x008fd00000000000 */
[----:B------:R-:W-:-:S07]  /*3bd0*/  DFMA R32, R18, R26, R32 ;  /* 0x0000001a1220722b */ /* 0x000fce0000000020 */
[----:B------:R0:W-:Y:S04]  /*3be0*/  STG.E.64 desc[UR14][R4.64+0x18], R32 ;  /* 0x0000182004007986 */ /* 0x0001e8000c101b0e */
[----:B------:R-:W3:Y:S01]  /*3bf0*/  LDG.E.64 R6, desc[UR14][R2.64+0x8] ;  /* 0x0000080e02067981 */ /* 0x000ee2000c1e1b00 */
[----:B----4-:R-:W-:-:S08]  /*3c00*/  DMUL R30, R30, R10 ;  /* 0x0000000a1e1e7228 */ /* 0x010fd00000000000 */
[----:B---3--:R-:W-:-:S07]  /*3c10*/  DFMA R6, R26, R6, R30 ;  /* 0x000000061a06722b */ /* 0x008fce000000001e */
[----:B------:R0:W-:Y:S04]  /*3c20*/  STG.E.64 desc[UR14][R4.64+0x20], R6 ;  /* 0x0000200604007986 */ /* 0x0001e8000c101b0e */
[----:B------:R-:W3:Y:S01]  /*3c30*/  LDG.E.64 R18, desc[UR14][R2.64+0x10] ;  /* 0x0000100e02127981 */ /* 0x000ee2000c1e1b00 */
[----:B--2---:R-:W-:Y:S01]  /*3c40*/  DMUL R28, R28, R12 ;  /* 0x0000000c1c1c7228 */ /* 0x004fe20000000000 */
[----:B------:R-:W-:Y:S02]  /*3c50*/  UISETP.NE.AND UP0, UPT, UR9, UR5, UPT ;  /* 0x000000050900728c */ /* 0x000fe4000bf05270 */
[----:B------:R-:W-:-:S05]  /*3c60*/  UIADD3 UR8, UPT, UPT, UR8, 0x4, URZ ;  /* 0x0000000408087890 */ /* 0x000fca000fffe0ff */
[----:B---3--:R-:W-:-:S07]  /*3c70*/  DFMA R18, R26, R18, R28 ;  /* 0x000000121a12722b */ /* 0x008fce000000001c */
[----:B------:R0:W-:Y:S01]  /*3c80*/  STG.E.64 desc[UR14][R4.64+0x28], R18 ;  /* 0x0000281204007986 */ /* 0x0001e2000c101b0e */
[----:B------:R-:W-:Y:S05]  /*3c90*/  BRA.U UP0, `(.L_x_55) ;  /* 0xfffffff900c87547 */ /* 0x000fea000b83ffff */
.L_x_54:
[----:B------:R-:W-:Y:S05]  /*3ca0*/  BRA.U !UP1, `(.L_x_53) ;  /* 0x0000000509087547 */ /* 0x000fea000b800000 */
[----:B------:R-:W-:Y:S02]  /*3cb0*/  UISETP.NE.AND UP0, UPT, UR7, 0x1, UPT ;  /* 0x000000010700788c */ /* 0x000fe4000bf05270 */
[----:B------:R-:W-:-:S04]  /*3cc0*/  ULOP3.LUT UR5, UR6, 0x1, URZ, 0xc0, !UPT ;  /* 0x0000000106057892 */ /* 0x000fc8000f8ec0ff */
[----:B------:R-:W-:-:S03]  /*3cd0*/  UISETP.NE.U32.AND UP1, UPT, UR5, 0x1, UPT ;  /* 0x000000010500788c */ /* 0x000fc6000bf25070 */
[----:B------:R-:W-:Y:S08]  /*3ce0*/  BRA.U !UP0, `(.L_x_56) ;  /* 0x0000000108a07547 */ /* 0x000ff0000b800000 */
        /* <DEDUP_REMOVED lines=23> */
[----:B------:R-:W3:Y:S01]  /*3e60*/  LDG.E.64 R32, desc[UR14][R6.64] ;  /* 0x0000000e06207981 */ /* 0x000ee2000c1e1b00 */
[----:B0-----:R-:W0:Y:S03]  /*3e70*/  I2F.F64.U32 R26, UR5 ;  /* 0x00000005001a7d12 */ /* 0x001e260008201800 */
[----:B-1----:R-:W4:Y:S04]  /*3e80*/  LDG.E.64 R28, desc[UR14][R6.64+0x8] ;  /* 0x0000080e061c7981 */ /* 0x002f28000c1e1b00 */
[----:B--2---:R-:W2:Y:S01]  /*3e90*/  LDG.E.64 R30, desc[UR14][R6.64+0x10] ;  /* 0x0000100e061e7981 */ /* 0x004ea2000c1e1b00 */
[----:B0-----:R-:W-:-:S02]  /*3ea0*/  DMUL R26, R26, R16 ;  /* 0x000000101a1a7228 */ /* 0x001fc40000000000 */
        /* <DEDUP_REMOVED lines=9> */
[----:B------:R-:W-:-:S07]  /*3f40*/  UIADD3 UR8, UPT, UPT, UR8, 0x2, URZ ;  /* 0x0000000208087890 */ /* 0x000fce000fffe0ff */
[----:B---3--:R-:W-:-:S07]  /*3f50*/  DFMA R18, R26, R18, R30 ;  /* 0x000000121a12722b */ /* 0x008fce000000001e */
[----:B------:R0:W-:Y:S04]  /*3f60*/  STG.E.64 desc[UR14][R6.64+0x28], R18 ;  /* 0x0000281206007986 */ /* 0x0001e8000c101b0e */
.L_x_56:
[----:B------:R-:W-:Y:S05]  /*3f70*/  BRA.U UP1, `(.L_x_53) ;  /* 0x0000000101547547 */ /* 0x000fea000b800000 */
[----:B------:R-:W-:-:S06]  /*3f80*/  UIADD3 UR5, UPT, UPT, UR8, -0x1, URZ ;  /* 0xffffffff08057890 */ /* 0x000fcc000fffe0ff */
[----:B01----:R-:W-:-:S04]  /*3f90*/  IMAD R5, R25, UR5, RZ ;  /* 0x0000000519057c24 */ /* 0x003fc8000f8e02ff */
[----:B------:R-:W-:-:S05]  /*3fa0*/  IMAD.WIDE R4, R5, 0x8, R20 ;  /* 0x0000000805047825 */ /* 0x000fca00078e0214 */
[----:B---3--:R-:W3:Y:S01]  /*3fb0*/  LDG.E.64 R18, desc[UR14][R4.64] ;  /* 0x0000000e04127981 */ /* 0x008ee2000c1e1b00 */
[----:B------:R-:W-:-:S05]  /*3fc0*/  IMAD.WIDE R2, R25, 0x8, R4 ;  /* 0x0000000819027825 */ /* 0x000fca00078e0204 */
[----:B------:R-:W5:Y:S01]  /*3fd0*/  LDG.E.64 R24, desc[UR14][R2.64] ;  /* 0x0000000e02187981 */ /* 0x000f62000c1e1b00 */
[----:B------:R-:W0:Y:S03]  /*3fe0*/  I2F.F64.U32 R6, UR8 ;  /* 0x0000000800067d12 */ /* 0x000e260008201800 */
[----:B----4-:R-:W4:Y:S04]  /*3ff0*/  LDG.E.64 R26, desc[UR14][R2.64+0x8] ;  /* 0x0000080e021a7981 */ /* 0x010f28000c1e1b00 */
[----:B------:R-:W2:Y:S01]  /*4000*/  LDG.E.64 R28, desc[UR14][R2.64+0x10] ;  /* 0x0000100e021c7981 */ /* 0x000ea2000c1e1b00 */
[----:B0-----:R-:W-:Y:S02]  /*4010*/  DMUL R6, R6, R16 ;  /* 0x0000001006067228 */ /* 0x001fe40000000000 */
[----:B-----5:R-:W-:-:S08]  /*4020*/  DMUL R24, R24, R8 ;  /* 0x0000000818187228 */ /* 0x020fd00000000000 */
[----:B---3--:R-:W-:-:S07]  /*4030*/  DFMA R18, R6, R18, R24 ;  /* 0x000000120612722b */ /* 0x008fce0000000018 */
[----:B------:R0:W-:Y:S04]  /*4040*/  STG.E.64 desc[UR14][R2.64+0x18], R18 ;  /* 0x0000181202007986 */ /* 0x0001e8000c101b0e */
[----:B------:R-:W3:Y:S01]  /*4050*/  LDG.E.64 R24, desc[UR14][R4.64+0x8] ;  /* 0x0000080e04187981 */ /* 0x000ee2000c1e1b00 */
[----:B----4-:R-:W-:-:S08]  /*4060*/  DMUL R26, R26, R10 ;  /* 0x0000000a1a1a7228 */ /* 0x010fd00000000000 */
[----:B---3--:R-:W-:-:S07]  /*4070*/  DFMA R24, R6, R24, R26 ;  /* 0x000000180618722b */ /* 0x008fce000000001a */
[----:B------:R0:W-:Y:S04]  /*4080*/  STG.E.64 desc[UR14][R2.64+0x20], R24 ;  /* 0x0000201802007986 */ /* 0x0001e8000c101b0e */
[----:B------:R-:W3:Y:S01]  /*4090*/  LDG.E.64 R26, desc[UR14][R4.64+0x10] ;  /* 0x0000100e041a7981 */ /* 0x000ee2000c1e1b00 */
[----:B--2---:R-:W-:-:S08]  /*40a0*/  DMUL R28, R28, R12 ;  /* 0x0000000c1c1c7228 */ /* 0x004fd00000000000 */
[----:B---3--:R-:W-:-:S07]  /*40b0*/  DFMA R26, R6, R26, R28 ;  /* 0x0000001a061a722b */ /* 0x008fce000000001c */
[----:B------:R0:W-:Y:S04]  /*40c0*/  STG.E.64 desc[UR14][R2.64+0x28], R26 ;  /* 0x0000281a02007986 */ /* 0x0001e8000c101b0e */
.L_x_53:
[----:B------:R-:W-:-:S09]  /*40d0*/  UISETP.NE.AND UP0, UPT, UR10, 0x1, UPT ;  /* 0x000000010a00788c */ /* 0x000fd2000bf05270 */
[----:B------:R-:W-:Y:S05]  /*40e0*/  BRA.U !UP0, `(.L_x_52) ;  /* 0x0000000908107547 */ /* 0x000fea000b800000 */
[----:B01----:R-:W-:-:S07]  /*40f0*/  IMAD.MOV.U32 R2, RZ, RZ, 0x1 ;  /* 0x00000001ff027424 */ /* 0x003fce00078e00ff */
.L_x_60:
[----:B01-3--:R-:W-:Y:S01]  /*4100*/  IMAD.MOV.U32 R7, RZ, RZ, 0x3 ;  /* 0x00000003ff077424 */ /* 0x00bfe200078e00ff */
[----:B------:R-:W0:Y:S01]  /*4110*/  I2F.F64.U32 R4, R2 ;  /* 0x0000000200047312 */ /* 0x000e220000201800 */
[----:B------:R-:W1:Y:S02]  /*4120*/  LDCU UR8, c[0x0][0x380] ;  /* 0x00007000ff0877ac */ /* 0x000e640008000800 */
[----:B------:R-:W-:Y:S01]  /*4130*/  IMAD R7, R2, R7, -0x3 ;  /* 0xfffffffd02077424 */ /* 0x000fe200078e0207 */
[----:B------:R-:W5:Y:S03]  /*4140*/  LDCU UR5, c[0x0][0x3a0] ;  /* 0x00007400ff0577ac */ /* 0x000f660008000800 */
[----:B------:R-:W-:-:S05]  /*4150*/  IMAD.WIDE.U32 R6, R7, 0x8, R20 ;  /* 0x0000000807067825 */ /* 0x000fca00078e0014 */
[----:B---3--:R-:W3:Y:S04]  /*4160*/  LDG.E.64 R30, desc[UR14][R6.64+0x18] ;  /* 0x0000180e061e7981 */ /* 0x008ee8000c1e1b00 */
[----:B----4-:R-:W4:Y:S04]  /*4170*/  LDG.E.64 R32, desc[UR14][R6.64+0x20] ;  /* 0x0000200e06207981 */ /* 0x010f28000c1e1b00 */
[----:B------:R-:W2:Y:S04]  /*4180*/  LDG.E.64 R34, desc[UR14][R6.64+0x28] ;  /* 0x0000280e06227981 */ /* 0x000ea8000c1e1b00 */
[----:B------:R-:W5:Y:S04]  /*4190*/  LDG.E.64 R28, desc[UR14][R6.64] ;  /* 0x0000000e061c7981 */ /* 0x000f68000c1e1b00 */
[----:B------:R-:W5:Y:S04]  /*41a0*/  LDG.E.64 R26, desc[UR14][R6.64+0x8] ;  /* 0x0000080e061a7981 */ /* 0x000f68000c1e1b00 */
[----:B------:R-:W5:Y:S01]  /*41b0*/  LDG.E.64 R18, desc[UR14][R6.64+0x10] ;  /* 0x0000100e06127981 */ /* 0x000f62000c1e1b00 */
[----:B0-----:R-:W-:Y:S01]  /*41c0*/  DMUL R24, R4, R16 ;  /* 0x0000001004187228 */ /* 0x001fe20000000000 */
[----:B-1----:R-:W-:Y:S01]  /*41d0*/  UISETP.GE.AND UP0, UPT, UR8, 0x1, UPT ;  /* 0x000000010800788c */ /* 0x002fe2000bf06270 */
[----:B------:R-:W-:Y:S01]  /*41e0*/  IMAD.MOV.U32 R3, RZ, RZ, R2 ;  /* 0x000000ffff037224 */ /* 0x000fe200078e0002 */
[----:B---3--:R-:W-:-:S02]  /*41f0*/  DMUL R30, R30, R8 ;  /* 0x000000081e1e7228 */ /* 0x008fc40000000000 */
[----:B----4-:R-:W-:Y:S02]  /*4200*/  DMUL R32, R32, R10 ;  /* 0x0000000a20207228 */ /* 0x010fe40000000000 */
[----:B--2---:R-:W-:-:S04]  /*4210*/  DMUL R34, R34, R12 ;  /* 0x0000000c22227228 */ /* 0x004fc80000000000 */
[C---:B-----5:R-:W-:Y:S02]  /*4220*/  DFMA R28, R24.reuse, R28, R30 ;  /* 0x0000001c181c722b */ /* 0x060fe4000000001e */
[----:B------:R-:W-:-:S05]  /*4230*/  DFMA R26, R24, R26, R32 ;  /* 0x0000001a181a722b */ /* 0x000fca0000000020 */
[----:B------:R0:W-:Y:S01]  /*4240*/  STG.E.64 desc[UR14][R6.64+0x30], R28 ;  /* 0x0000301c06007986 */ /* 0x0001e2000c101b0e */
[----:B------:R-:W-:Y:S01]  /*4250*/  DFMA R18, R24, R18, R34 ;  /* 0x000000121812722b */ /* 0x000fe20000000022 */
[----:B------:R-:W-:Y:S02]  /*4260*/  VIADD R24, R2, 0x1 ;  /* 0x0000000102187836 */ /* 0x000fe40000000000 */
[----:B------:R0:W-:Y:S02]  /*4270*/  STG.E.64 desc[UR14][R6.64+0x38], R26 ;  /* 0x0000381a06007986 */ /* 0x0001e4000c101b0e */
[----:B------:R-:W-:Y:S02]  /*4280*/  IMAD.MOV.U32 R2, RZ, RZ, R24 ;  /* 0x000000ffff027224 */ /* 0x000fe400078e0018 */
[----:B------:R0:W-:Y:S01]  /*4290*/  STG.E.64 desc[UR14][R6.64+0x40], R18 ;  /* 0x0000401206007986 */ /* 0x0001e2000c101b0e */
[----:B------:R-:W-:Y:S01]  /*42a0*/  ISETP.NE.AND P0, PT, R24, UR5, PT ;  /* 0x0000000518007c0c */ /* 0x000fe2000bf05270 */
[----:B------:R-:W-:-:S12]  /*42b0*/  BRA.U !UP0, `(.L_x_57) ;  /* 0x0000000508987547 */ /* 0x000fd8000b800000 */
[----:B------:R-:W-:Y:S01]  /*42c0*/  UISETP.NE.AND UP0, UPT, UR8, 0x1, UPT ;  /* 0x000000010800788c */ /* 0x000fe2000bf05270 */
[----:B------:R-:W-:Y:S01]  /*42d0*/  IADD3 R42, PT, PT, R3, -0x1, RZ ;  /* 0xffffffff032a7810 */ /* 0x000fe20007ffe0ff */
[----:B------:R-:W-:-:S04]  /*42e0*/  ULOP3.LUT UR5, UR8, 0x1, URZ, 0xc0, !UPT ;  /* 0x0000000108057892 */ /* 0x000fc8000f8ec0ff */
[----:B------:R-:W-:-:S03]  /*42f0*/  UISETP.NE.U32.AND UP1, UPT, UR5, 0x1, UPT ;  /* 0x000000010500788c */ /* 0x000fc6000bf25070 */
[----:B------:R-:W-:Y:S01]  /*4300*/  UMOV UR5, 0x1 ;  /* 0x0000000100057882 */ /* 0x000fe20000000000 */
[----:B------:R-:W-:Y:S07]  /*4310*/  BRA.U !UP0, `(.L_x_58) ;  /* 0x0000000108f87547 */ /* 0x000fee000b800000 */
[----:B------:R-:W-:-:S05]  /*4320*/  UMOV UR5, 0x1 ;  /* 0x0000000100057882 */ /* 0x000fca0000000000 */
.L_x_59:
[----:B01----:R-:W0:Y:S01]  /*4330*/  LDC R19, c[0x0][0x3f0] ;  /* 0x0000fc00ff137b82 */ /* 0x003e220000000800 */
[----:B------:R-:W-:Y:S02]  /*4340*/  UIADD3 UR6, UPT, UPT, UR5, -0x1, URZ ;  /* 0xffffffff05067890 */ /* 0x000fe4000fffe0ff */
[----:B0-----:R-:W-:-:S04]  /*4350*/  IMAD R6, R19, UR5, R42 ;  /* 0x0000000513067c24 */ /* 0x001fc8000f8e022a */
[----:B------:R-:W-:Y:S02]  /*4360*/  IMAD R45, R6, 0x3, RZ ;  /* 0x00000003062d7824 */ /* 0x000fe400078e02ff */
[----:B------:R-:W-:Y:S02]  /*4370*/  IMAD R6, R19, UR6, R3 ;  /* 0x0000000613067c24 */ /* 0x000fe4000f8e0203 */
[----:B------:R-:W-:-:S04]  /*4380*/  IMAD.WIDE R44, R45, 0x8, R20 ;  /* 0x000000082d2c7825 */ /* 0x000fc800078e0214 */
[----:B------:R-:W-:Y:S01]  /*4390*/  IMAD R25, R6, 0x3, RZ ;  /* 0x0000000306197824 */ /* 0x000fe200078e02ff */
[----:B------:R-:W2:Y:S03]  /*43a0*/  LDG.E.64 R28, desc[UR14][R44.64] ;  /* 0x0000000e2c1c7981 */ /* 0x000ea6000c1e1b00 */
[----:B------:R-:W-:Y:S01]  /*43b0*/  IMAD.WIDE R24, R25, 0x8, R20 ;  /* 0x0000000819187825 */ /* 0x000fe200078e0214 */
[----:B------:R-:W3:Y:S04]  /*43c0*/  LDG.E.64 R36, desc[UR14][R44.64+0x18] ;  /* 0x0000180e2c247981 */ /* 0x000ee8000c1e1b00 */
[----:B------:R-:W4:Y:S01]  /*43d0*/  LDG.E.64 R26, desc[UR14][R24.64] ;  /* 0x0000000e181a7981 */ /* 0x000f22000c1e1b00 */
[----:B------:R-:W4:Y:S03]  /*43e0*/  I2F.F64.U32 R6, UR5 ;  /* 0x0000000500067d12 */ /* 0x000f260008201800 */
[----:B------:R-:W5:Y:S01]  /*43f0*/  LDG.E.64 R34, desc[UR14][R44.64+0x20] ;  /* 0x0000200e2c227981 */ /* 0x000f62000c1e1b00 */
[----:B--2---:R-:W-:-:S08]  /*4400*/  DMUL R28, R4, R28 ;  /* 0x0000001c041c7228 */ /* 0x004fd00000000000 */
[----:B----4-:R-:W-:-:S08]  /*4410*/  DFMA R26, R6, R26, R28 ;  /* 0x0000001a061a722b */ /* 0x010fd0000000001c */
[----:B------:R-:W-:Y:S02]  /*4420*/  DMUL R28, R26, R16 ;  /* 0x000000101a1c7228 */ /* 0x000fe40000000000 */
[----:B------:R-:W2:Y:S06]  /*4430*/  LDG.E.64 R26, desc[UR14][R44.64+0x8] ;  /* 0x0000080e2c1a7981 */ /* 0x000eac000c1e1b00 */
[----:B---3--:R-:W-:-:S07]  /*4440*/  DFMA R28, R36, R8, R28 ;  /* 0x00000008241c722b */ /* 0x008fce000000001c */
[----:B------:R0:W-:Y:S04]  /*4450*/  STG.E.64 desc[UR14][R44.64+0x30], R28 ;  /* 0x0000301c2c007986 */ /* 0x0001e8000c101b0e */
[----:B------:R-:W3:Y:S01]  /*4460*/  LDG.E.64 R30, desc[UR14][R24.64+0x8] ;  /* 0x0000080e181e7981 */ /* 0x000ee2000c1e1b00 */
[----:B--2---:R-:W-:-:S08]  /*4470*/  DMUL R26, R4, R26 ;  /* 0x0000001a041a7228 */ /* 0x004fd00000000000 */
[----:B---3--:R-:W-:-:S08]  /*4480*/  DFMA R26, R6, R30, R26 ;  /* 0x0000001e061a722b */ /* 0x008fd0000000001a */
[----:B------:R-:W-:Y:S02]  /*4490*/  DMUL R30, R26, R16 ;  /* 0x000000101a1e7228 */ /* 0x000fe40000000000 */
[----:B------:R-:W2:Y:S06]  /*44a0*/  LDG.E.64 R26, desc[UR14][R44.64+0x10] ;  /* 0x0000100e2c1a7981 */ /* 0x000eac000c1e1b00 */
[----:B-----5:R-:W-:Y:S02]  /*44b0*/  DFMA R32, R34, R10, R30 ;  /* 0x0000000a2220722b */ /* 0x020fe4000000001e */
[----:B------:R-:W3:Y:S05]  /*44c0*/  LDG.E.64 R30, desc[UR14][R44.64+0x28] ;  /* 0x0000280e2c1e7981 */ /* 0x000eea000c1e1b00 */
[----:B------:R-:W-:Y:S04]  /*44d0*/  STG.E.64 desc[UR14][R44.64+0x38], R32 ;  /* 0x000038202c007986 */ /* 0x000fe8000c101b0e */
[----:B------:R-:W4:Y:S01]  /*44e0*/  LDG.E.64 R38, desc[UR14][R24.64+0x10] ;  /* 0x0000100e18267981 */ /* 0x000f22000c1e1b00 */
[----:B------:R-:W-:Y:S01]  /*44f0*/  IMAD.WIDE R18, R19, 0x18, R44 ;  /* 0x0000001813127825 */ /* 0x000fe200078e022c */
[----:B--2---:R-:W-:-:S08]  /*4500*/  DMUL R26, R4, R26 ;  /* 0x0000001a041a7228 */ /* 0x004fd00000000000 */
[----:B----4-:R-:W-:-:S08]  /*4510*/  DFMA R26, R6, R38, R26 ;  /* 0x00000026061a722b */ /* 0x010fd0000000001a */
[----:B------:R-:W-:-:S08]  /*4520*/  DMUL R26, R26, R16 ;  /* 0x000000101a1a7228 */ /* 0x000fd00000000000 */
[----:B---3--:R-:W-:-:S07]  /*4530*/  DFMA R26, R30, R12, R26 ;  /* 0x0000000c1e1a722b */ /* 0x008fce000000001a */
[----:B------:R1:W-:Y:S04]  /*4540*/  STG.E.64 desc[UR14][R44.64+0x40], R26 ;  /* 0x0000401a2c007986 */ /* 0x0003e8000c101b0e */
[----:B------:R-:W2:Y:S04]  /*4550*/  LDG.E.64 R38, desc[UR14][R18.64] ;  /* 0x0000000e12267981 */ /* 0x000ea8000c1e1b00 */
[----:B------:R-:W3:Y:S04]  /*4560*/  LDG.E.64 R6, desc[UR14][R18.64+0x8] ;  /* 0x0000080e12067981 */ /* 0x000ee8000c1e1b00 */
[----:B------:R-:W4:Y:S04]  /*4570*/  LDG.E.64 R40, desc[UR14][R18.64+0x10] ;  /* 0x0000100e12287981 */ /* 0x000f28000c1e1b00 */
[----:B0-----:R-:W5:Y:S04]  /*4580*/  LDG.E.64 R28, desc[UR14][R18.64+0x18] ;  /* 0x0000180e121c7981 */ /* 0x001f68000c1e1b00 */
[----:B-1----:R-:W5:Y:S04]  /*4590*/  LDG.E.64 R26, desc[UR14][R18.64+0x20] ;  /* 0x0000200e121a7981 */ /* 0x002f68000c1e1b00 */
[----:B------:R-:W5:Y:S01]  /*45a0*/  LDG.E.64 R24, desc[UR14][R18.64+0x28] ;  /* 0x0000280e12187981 */ /* 0x000f62000c1e1b00 */
[----:B------:R-:W-:-:S09]  /*45b0*/  UIADD3 UR6, UPT, UPT, UR5, 0x1, URZ ;  /* 0x0000000105067890 */ /* 0x000fd2000fffe0ff */
[----:B------:R-:W0:Y:S01]  /*45c0*/  I2F.F64.U32 R32, UR6 ;  /* 0x0000000600207d12 */ /* 0x000e220008201800 */
[----:B------:R-:W-:-:S04]  /*45d0*/  ULOP3.LUT UR7, UR8, 0x7ffffffe, URZ, 0xc0, !UPT ;  /* 0x7ffffffe08077892 */ /* 0x000fc8000f8ec0ff */
[----:B------:R-:W-:Y:S02]  /*45e0*/  UISETP.NE.AND UP0, UPT, UR6, UR7, UPT ;  /* 0x000000070600728c */ /* 0x000fe4000bf05270 */
[----:B------:R-:W-:Y:S01]  /*45f0*/  UIADD3 UR5, UPT, UPT, UR5, 0x2, URZ ;  /* 0x0000000205057890 */ /* 0x000fe2000fffe0ff */
[C---:B--2---:R-:W-:Y:S02]  /*4600*/  DMUL R38, R4.reuse, R38 ;  /* 0x0000002604267228 */ /* 0x044fe40000000000 */
[C---:B---3--:R-:W-:Y:S02]  /*4610*/  DMUL R6, R4.reuse, R6 ;  /* 0x0000000604067228 */ /* 0x048fe40000000000 */
[----:B----4-:R-:W-:-:S04]  /*4620*/  DMUL R40, R4, R40 ;  /* 0x0000002804287228 */ /* 0x010fc80000000000 */
[-C--:B0-----:R-:W-:Y:S02]  /*4630*/  DFMA R38, R36, R32.reuse, R38 ;  /* 0x000000202426722b */ /* 0x081fe40000000026 */
[-C--:B------:R-:W-:Y:S02]  /*4640*/  DFMA R6, R34, R32.reuse, R6 ;  /* 0x000000202206722b */ /* 0x080fe40000000006 */
[----:B------:R-:W-:-:S04]  /*4650*/  DFMA R40, R30, R32, R40 ;  /* 0x000000201e28722b */ /* 0x000fc80000000028 */
[-C--:B------:R-:W-:Y:S02]  /*4660*/  DMUL R38, R38, R16.reuse ;  /* 0x0000001026267228 */ /* 0x080fe40000000000 */
[-C--:B------:R-:W-:Y:S02]  /*4670*/  DMUL R6, R6, R16.reuse ;  /* 0x0000001006067228 */ /* 0x080fe40000000000 */
[----:B------:R-:W-:-:S04]  /*4680*/  DMUL R40, R40, R16 ;  /* 0x0000001028287228 */ /* 0x000fc80000000000 */
[----:B-----5:R-:W-:Y:S02]  /*4690*/  DFMA R28, R28, R8, R38 ;  /* 0x000000081c1c722b */ /* 0x020fe40000000026 */
[----:B------:R-:W-:Y:S02]  /*46a0*/  DFMA R6, R26, R10, R6 ;  /* 0x0000000a1a06722b */ /* 0x000fe40000000006 */
[----:B------:R-:W-:-:S03]  /*46b0*/  DFMA R24, R24, R12, R40 ;  /* 0x0000000c1818722b */ /* 0x000fc60000000028 */
[----:B------:R1:W-:Y:S04]  /*46c0*/  STG.E.64 desc[UR14][R18.64+0x30], R28 ;  /* 0x0000301c12007986 */ /* 0x0003e8000c101b0e */
[----:B------:R1:W-:Y:S04]  /*46d0*/  STG.E.64 desc[UR14][R18.64+0x38], R6 ;  /* 0x0000380612007986 */ /* 0x0003e8000c101b0e */
[----:B------:R1:W-:Y:S01]  /*46e0*/  STG.E.64 desc[UR14][R18.64+0x40], R24 ;  /* 0x0000401812007986 */ /* 0x0003e2000c101b0e */
[----:B------:R-:W-:Y:S05]  /*46f0*/  BRA.U UP0, `(.L_x_59) ;  /* 0xfffffffd000c7547 */ /* 0x000fea000b83ffff */
.L_x_58:
[----:B------:R-:W-:Y:S05]  /*4700*/  BRA.U UP1, `(.L_x_57) ;  /* 0x0000000101847547 */ /* 0x000fea000b800000 */
[----:B01----:R-:W0:Y:S01]  /*4710*/  LDC R6, c[0x0][0x3f0] ;  /* 0x0000fc00ff067b82 */ /* 0x003e220000000800 */
[----:B------:R-:W-:Y:S02]  /*4720*/  UIADD3 UR6, UPT, UPT, UR5, -0x1, URZ ;  /* 0xffffffff05067890 */ /* 0x000fe4000fffe0ff */
[----:B0-----:R-:W-:-:S04]  /*4730*/  IMAD R42, R6, UR5, R42 ;  /* 0x00000005062a7c24 */ /* 0x001fc8000f8e022a */
[----:B------:R-:W-:Y:S02]  /*4740*/  IMAD R3, R6, UR6, R3 ;  /* 0x0000000606037c24 */ /* 0x000fe4000f8e0203 */
[----:B------:R-:W-:Y:S02]  /*4750*/  IMAD R7, R42, 0x3, RZ ;  /* 0x000000032a077824 */ /* 0x000fe400078e02ff */
[----:B------:R-:W-:Y:S02]  /*4760*/  IMAD R3, R3, 0x3, RZ ;  /* 0x0000000303037824 */ /* 0x000fe400078e02ff */
[----:B------:R-:W-:-:S05]  /*4770*/  IMAD.WIDE R6, R7, 0x8, R20 ;  /* 0x0000000807067825 */ /* 0x000fca00078e0214 */
[----:B------:R-:W2:Y:S01]  /*4780*/  LDG.E.64 R28, desc[UR14][R6.64] ;  /* 0x0000000e061c7981 */ /* 0x000ea2000c1e1b00 */
[----:B------:R-:W-:-:S03]  /*4790*/  IMAD.WIDE R24, R3, 0x8, R20 ;  /* 0x0000000803187825 */ /* 0x000fc600078e0214 */
[----:B------:R-:W3:Y:S04]  /*47a0*/  LDG.E.64 R30, desc[UR14][R6.64+0x18] ;  /* 0x0000180e061e7981 */ /* 0x000ee8000c1e1b00 */
[----:B------:R-:W4:Y:S01]  /*47b0*/  LDG.E.64 R26, desc[UR14][R24.64] ;  /* 0x0000000e181a7981 */ /* 0x000f22000c1e1b00 */
[----:B------:R-:W4:Y:S03]  /*47c0*/  I2F.F64.U32 R18, UR5 ;  /* 0x0000000500127d12 */ /* 0x000f260008201800 */
[----:B------:R-:W5:Y:S04]  /*47d0*/  LDG.E.64 R32, desc[UR14][R6.64+0x8] ;  /* 0x0000080e06207981 */ /* 0x000f68000c1e1b00 */
[----:B------:R-:W5:Y:S01]  /*47e0*/  LDG.E.64 R34, desc[UR14][R6.64+0x28] ;  /* 0x0000280e06227981 */ /* 0x000f62000c1e1b00 */
[----:B--2---:R-:W-:-:S08]  /*47f0*/  DMUL R28, R28, R4 ;  /* 0x000000041c1c7228 */ /* 0x004fd00000000000 */
[----:B----4-:R-:W-:-:S08]  /*4800*/  DFMA R26, R18, R26, R28 ;  /* 0x0000001a121a722b */ /* 0x010fd0000000001c */
[----:B------:R-:W-:-:S08]  /*4810*/  DMUL R26, R26, R16 ;  /* 0x000000101a1a7228 */ /* 0x000fd00000000000 */
[----:B---3--:R-:W-:Y:S01]  /*4820*/  DFMA R26, R30, R8, R26 ;  /* 0x000000081e1a722b */ /* 0x008fe2000000001a */
[----:B------:R-:W2:Y:S06]  /*4830*/  LDG.E.64 R30, desc[UR14][R6.64+0x20] ;  /* 0x0000200e061e7981 */ /* 0x000eac000c1e1b00 */
[----:B------:R3:W-:Y:S04]  /*4840*/  STG.E.64 desc[UR14][R6.64+0x30], R26 ;  /* 0x0000301a06007986 */ /* 0x0007e8000c101b0e */
[----:B------:R-:W4:Y:S01]  /*4850*/  LDG.E.64 R28, desc[UR14][R24.64+0x8] ;  /* 0x0000080e181c7981 */ /* 0x000f22000c1e1b00 */
[----:B-----5:R-:W-:-:S08]  /*4860*/  DMUL R32, R32, R4 ;  /* 0x0000000420207228 */ /* 0x020fd00000000000 */
[----:B----4-:R-:W-:Y:S02]  /*4870*/  DFMA R28, R18, R28, R32 ;  /* 0x0000001c121c722b */ /* 0x010fe40000000020 */
[----:B------:R-:W4:Y:S06]  /*4880*/  LDG.E.64 R32, desc[UR14][R6.64+0x10] ;  /* 0x0000100e06207981 */ /* 0x000f2c000c1e1b00 */
[----:B------:R-:W-:-:S08]  /*4890*/  DMUL R28, R28, R16 ;  /* 0x000000101c1c7228 */ /* 0x000fd00000000000 */
[----:B--2---:R-:W-:-:S07]  /*48a0*/  DFMA R28, R30, R10, R28 ;  /* 0x0000000a1e1c722b */ /* 0x004fce000000001c */
[----:B------:R3:W-:Y:S04]  /*48b0*/  STG.E.64 desc[UR14][R6.64+0x38], R28 ;  /* 0x0000381c06007986 */ /* 0x0007e8000c101b0e */
[----:B------:R-:W2:Y:S01]  /*48c0*/  LDG.E.64 R30, desc[UR14][R24.64+0x10] ;  /* 0x0000100e181e7981 */ /* 0x000ea2000c1e1b00 */
[----:B----4-:R-:W-:-:S08]  /*48d0*/  DMUL R32, R32, R4 ;  /* 0x0000000420207228 */ /* 0x010fd00000000000 */
[----:B--2---:R-:W-:-:S08]  /*48e0*/  DFMA R30, R18, R30, R32 ;  /* 0x0000001e121e722b */ /* 0x004fd00000000020 */
[----:B------:R-:W-:-:S08]  /*48f0*/  DMUL R30, R30, R16 ;  /* 0x000000101e1e7228 */ /* 0x000fd00000000000 */
[----:B------:R-:W-:-:S07]  /*4900*/  DFMA R30, R34, R12, R30 ;  /* 0x0000000c221e722b */ /* 0x000fce000000001e */
[----:B------:R3:W-:Y:S04]  /*4910*/  STG.E.64 desc[UR14][R6.64+0x40], R30 ;  /* 0x0000401e06007986 */ /* 0x0007e8000c101b0e */
.L_x_57:
[----:B------:R-:W-:Y:S05]  /*4920*/  @P0 BRA `(.L_x_60) ;  /* 0xfffffff400f40947 */ /* 0x000fea000383ffff */
.L_x_52:
[----:B------:R-:W-:-:S13]  /*4930*/  ISETP.GE.AND P0, PT, R14, 0x1, PT ;  /* 0x000000010e00780c */ /* 0x000fda0003f06270 */
[----:B------:R-:W-:Y:S05]  /*4940*/  @!P0 EXIT ;  /* 0x000000000000894d */ /* 0x000fea0003800000 */
[----:B01-3--:R-:W-:-:S05]  /*4950*/  VIADD R18, R0, -UR4 ;  /* 0x8000000400127c36 */ /* 0x00bfca0008000000 */
[----:B------:R-:W-:-:S13]  /*4960*/  ISETP.GE.AND P0, PT, R18, 0x1, PT ;  /* 0x000000011200780c */ /* 0x000fda0003f06270 */
[----:B------:R-:W-:Y:S05]  /*4970*/  @!P0 EXIT ;  /* 0x000000000000894d */ /* 0x000fea0003800000 */
[----:B------:R-:W0:Y:S01]  /*4980*/  LDCU UR5, c[0x0][0x3f0] ;  /* 0x00007e00ff0577ac */ /* 0x000e220008000800 */
[----:B------:R-:W-:Y:S02]  /*4990*/  IADD3 R0, PT, PT, -R0, UR4, RZ ;  /* 0x0000000400007c10 */ /* 0x000fe4000fffe1ff */
[----:B------:R-:W-:Y:S01]  /*49a0*/  LOP3.LUT R2, R18, 0x7ffffffc, RZ, 0xc0, !PT ;  /* 0x7ffffffc12027812 */ /* 0x000fe200078ec0ff */
[----:B------:R-:W1:Y:S01]  /*49b0*/  LDCU UR9, c[0x0][0x384] ;  /* 0x00007080ff0977ac */ /* 0x000e620008000800 */
[----:B------:R-:W-:Y:S01]  /*49c0*/  UMOV UR6, URZ ;  /* 0x000000ff00067c82 */ /* 0x000fe20008000000 */
[----:B------:R-:W-:Y:S01]  /*49d0*/  UMOV UR7, URZ ;  /* 0x000000ff00077c82 */ /* 0x000fe20008000000 */
[----:B0-----:R-:W-:-:S03]  /*49e0*/  UIMAD UR11, UR5, 0x3, URZ ;  /* 0x00000003050b78a4 */ /* 0x001fc6000f8e02ff */
[----:B------:R-:W-:Y:S01]  /*49f0*/  UMOV UR5, URZ ;  /* 0x000000ff00057c82 */ /* 0x000fe20008000000 */
[----:B-1----:R-:W-:-:S08]  /*4a00*/  UMOV UR10, UR9 ;  /* 0x00000009000a7c82 */ /* 0x002fd00008000000 */
.L_x_70:
[----:B0-----:R-:W0:Y:S01]  /*4a10*/  S2R R3, SR_TID.X ;  /* 0x0000000000037919 */ /* 0x001e220000002100 */
[----:B------:R-:W1:Y:S01]  /*4a20*/  LDCU UR8, c[0x0][0x3a4] ;  /* 0x00007480ff0877ac */ /* 0x000e620008000800 */
[----:B------:R-:W-:Y:S01]  /*4a30*/  ISETP.GT.U32.AND P0, PT, R0, -0x4, PT ;  /* 0xfffffffc0000780c */ /* 0x000fe20003f04070 */
[----:B------:R-:W-:Y:S01]  /*4a40*/  IMAD.MOV.U32 R4, RZ, RZ, RZ ;  /* 0x000000ffff047224 */ /* 0x000fe200078e00ff */
[----:B------:R-:W3:Y:S01]  /*4a50*/  LDCU UR20, c[0x0][0x3e0] ;  /* 0x00007c00ff1477ac */ /* 0x000ee20008000800 */
[----:B--2---:R-:W-:Y:S02]  /*4a60*/  IMAD.MOV.U32 R9, RZ, RZ, RZ ;  /* 0x000000ffff097224 */ /* 0x004fe400078e00ff */
[----:B------:R-:W-:Y:S01]  /*4a70*/  IMAD.MOV.U32 R6, RZ, RZ, RZ ;  /* 0x000000ffff067224 */ /* 0x000fe200078e00ff */
[----:B------:R-:W-:Y:S02]  /*4a80*/  UIMAD UR12, UR11, UR9, URZ ;  /* 0x000000090b0c72a4 */ /* 0x000fe4000f8e02ff */
[----:B------:R-:W-:-:S02]  /*4a90*/  UIMAD UR16, UR11, UR7, URZ ;  /* 0x000000070b1072a4 */ /* 0x000fc4000f8e02ff */
[----:B------:R-:W-:Y:S02]  /*4aa0*/  UIMAD UR18, UR11, UR6, URZ ;  /* 0x000000060b1272a4 */ /* 0x000fe4000f8e02ff */
[----:B------:R-:W-:Y:S02]  /*4ab0*/  USHF.R.S32.HI UR13, URZ, 0x1f, UR12 ;  /* 0x0000001fff0d7899 */ /* 0x000fe4000801140c */
[----:B------:R-:W-:Y:S02]  /*4ac0*/  USHF.R.S32.HI UR17, URZ, 0x1f, UR16 ;  /* 0x0000001fff117899 */ /* 0x000fe40008011410 */
[----:B------:R-:W-:Y:S01]  /*4ad0*/  USHF.R.S32.HI UR19, URZ, 0x1f, UR18 ;  /* 0x0000001fff137899 */ /* 0x000fe20008011412 */
[----:B-1----:R-:W-:Y:S01]  /*4ae0*/  IMAD.U32 R7, RZ, RZ, UR8 ;  /* 0x00000008ff077e24 */ /* 0x002fe2000f8e00ff */
[----:B------:R-:W-:Y:S01]  /*4af0*/  MOV R8, UR8 ;  /* 0x0000000800087c02 */ /* 0x000fe20008000f00 */
[----:B0-----:R-:W-:-:S04]  /*4b00*/  IMAD R10, R14, R3, UR5 ;  /* 0x000000050e0a7e24 */ /* 0x001fc8000f8e0203 */
[----:B---3--:R-:W-:Y:S01]  /*4b10*/  IMAD R3, R10, UR20, R15 ;  /* 0x000000140a037c24 */ /* 0x008fe2000f8e020f */
[----:B------:R-:W-:Y:S06]  /*4b20*/  @P0 BRA `(.L_x_61) ;  /* 0x0000000800500947 */ /* 0x000fec0003800000 */
[----:B------:R-:W0:Y:S01]  /*4b30*/  LDC.64 R4, c[0x0][0x3c8] ;  /* 0x0000f200ff047b82 */ /* 0x000e220000000a00 */
[----:B------:R-:W-:Y:S02]  /*4b40*/  IMAD.MOV.U32 R9, RZ, RZ, RZ ;  /* 0x000000ffff097224 */ /* 0x000fe400078e00ff */
[----:B------:R-:W-:Y:S02]  /*4b50*/  IMAD.MOV.U32 R6, RZ, RZ, RZ ;  /* 0x000000ffff067224 */ /* 0x000fe400078e00ff */
[----:B------:R-:W-:Y:S02]  /*4b60*/  IMAD.U32 R7, RZ, RZ, UR8 ;  /* 0x00000008ff077e24 */ /* 0x000fe4000f8e00ff */
[----:B------:R-:W-:Y:S01]  /*4b70*/  IMAD.U32 R8, RZ, RZ, UR8 ;  /* 0x00000008ff087e24 */ /* 0x000fe2000f8e00ff */
[----:B------:R-:W-:-:S06]  /*4b80*/  UMOV UR8, URZ ;  /* 0x000000ff00087c82 */ /* 0x000fcc0008000000 */
.L_x_64:
[----:B------:R-:W-:Y:S02]  /*4b90*/  IMAD R10, R7, 0x3, RZ ;  /* 0x00000003070a7824 */ /* 0x000fe400078e02ff */
[----:B------:R-:W-:-:S03]  /*4ba0*/  IMAD R11, R6, 0x3, RZ ;  /* 0x00000003060b7824 */ /* 0x000fc600078e02ff */
[C---:B------:R-:W-:Y:S02]  /*4bb0*/  IADD3 R17, P0, PT, R10.reuse, UR12, RZ ;  /* 0x0000000c0a117c10 */ /* 0x040fe4000ff1e0ff */
[----:B------:R-:W-:Y:S02]  /*4bc0*/  IADD3 R13, P1, PT, R11, UR16, RZ ;  /* 0x000000100b0d7c10 */ /* 0x000fe4000ff3e0ff */
[----:B------:R-:W-:Y:S02]  /*4bd0*/  LEA.HI.X.SX32 R10, R10, UR13, 0x1, P0 ;  /* 0x0000000d0a0a7c11 */ /* 0x000fe400080f0eff */
[-C--:B------:R-:W-:Y:S02]  /*4be0*/  LEA R16, P0, R17, R20.reuse, 0x3 ;  /* 0x0000001411107211 */ /* 0x080fe400078018ff */
[----:B------:R-:W-:Y:S02]  /*4bf0*/  LEA.HI.X.SX32 R19, R11, UR17, 0x1, P1 ;  /* 0x000000110b137c11 */ /* 0x000fe400088f0eff */
[----:B------:R-:W-:Y:S01]  /*4c00*/  LEA.HI.X R17, R17, R21, R10, 0x3, P0 ;  /* 0x0000001511117211 */ /* 0x000fe200000f1c0a */
[----:B------:R-:W-:Y:S01]  /*4c10*/  IMAD R10, R9, 0x3, RZ ;  /* 0x00000003090a7824 */ /* 0x000fe200078e02ff */
[----:B------:R-:W-:-:S04]  /*4c20*/  LEA R12, P0, R13, R20, 0x3 ;  /* 0x000000140d0c7211 */ /* 0x000fc800078018ff */
[----:B------:R-:W2:Y:S01]  /*4c30*/  LDG.E.64 R16, desc[UR14][R16.64] ;  /* 0x0000000e10107981 */ /* 0x000ea2000c1e1b00 */
[C---:B------:R-:W-:Y:S02]  /*4c40*/  IADD3 R11, P1, PT, R10.reuse, UR18, RZ ;  /* 0x000000120a0b7c10 */ /* 0x040fe4000ff3e0ff */
[-C--:B------:R-:W-:Y:S02]  /*4c50*/  LEA.HI.X R13, R13, R21.reuse, R19, 0x3, P0 ;  /* 0x000000150d0d7211 */ /* 0x080fe400000f1c13 */
[----:B------:R-:W-:Y:S02]  /*4c60*/  LEA.HI.X.SX32 R19, R10, UR19, 0x1, P1 ;  /* 0x000000130a137c11 */ /* 0x000fe400088f0eff */
[C---:B------:R-:W-:Y:S02]  /*4c70*/  LEA R10, P0, R11.reuse, R20, 0x3 ;  /* 0x000000140b0a7211 */ /* 0x040fe400078018ff */
[----:B------:R-:W3:Y:S02]  /*4c80*/  LDG.E.64 R12, desc[UR14][R12.64+0x8] ;  /* 0x0000080e0c0c7981 */ /* 0x000ee4000c1e1b00 */
[----:B------:R-:W-:-:S06]  /*4c90*/  LEA.HI.X R11, R11, R21, R19, 0x3, P0 ;  /* 0x000000150b0b7211 */ /* 0x000fcc00000f1c13 */
[----:B------:R-:W5:Y:S01]  /*4ca0*/  LDG.E.64 R10, desc[UR14][R10.64+0x10] ;  /* 0x0000100e0a0a7981 */ /* 0x000f62000c1e1b00 */
[C---:B------:R-:W-:Y:S01]  /*4cb0*/  ISETP.NE.AND P0, PT, R9.reuse, R8, PT ;  /* 0x000000080900720c */ /* 0x040fe20003f05270 */
[----:B------:R-:W-:-:S03]  /*4cc0*/  VIADD R19, R9, 0x1 ;  /* 0x0000000109137836 */ /* 0x000fc60000000000 */
[----:B------:R-:W-:-:S09]  /*4cd0*/  ISETP.NE.AND P1, PT, R6, RZ, P0 ;  /* 0x000000ff0600720c */ /* 0x000fd20000725270 */
[C---:B------:R-:W-:Y:S02]  /*4ce0*/  @P0 VIADD R24, R7.reuse, 0xffffffff ;  /* 0xffffffff07180836 */ /* 0x040fe40000000000 */
[----:B------:R-:W-:Y:S02]  /*4cf0*/  @!P0 IMAD.MOV.U32 R8, RZ, RZ, R19 ;  /* 0x000000ffff088224 */ /* 0x000fe400078e0013 */
[----:B------:R-:W-:Y:S02]  /*4d00*/  @P1 IADD3 R24, PT, PT, R7, RZ, RZ ;  /* 0x000000ff07181210 */ /* 0x000fe40007ffe0ff */
[----:B------:R-:W-:-:S03]  /*4d10*/  @P0 ISETP.NE.AND P1, PT, R6, RZ, PT ;  /* 0x000000ff0600020c */ /* 0x000fc60003f25270 */
[----:B------:R-:W-:Y:S02]  /*4d20*/  @P0 IMAD.MOV.U32 R9, RZ, RZ, R24 ;  /* 0x000000ffff090224 */ /* 0x000fe400078e0018 */
[----:B------:R-:W-:Y:S01]  /*4d30*/  @!P0 IMAD.MOV.U32 R9, RZ, RZ, R19 ;  /* 0x000000ffff098224 */ /* 0x000fe200078e0013 */
[----:B--2---:R-:W-:Y:S01]  /*4d40*/  DMUL R6, R22, R16 ;  /* 0x0000001016067228 */ /* 0x004fe20000000000 */
[----:B------:R-:W-:Y:S01]  /*4d50*/  @P0 SEL R17, R19, RZ, P1 ;  /* 0x000000ff13110207 */ /* 0x000fe20000800000 */
[----:B------:R-:W-:-:S05]  /*4d60*/  @!P0 IMAD.MOV.U32 R17, RZ, RZ, RZ ;  /* 0x000000ffff118224 */ /* 0x000fca00078e00ff */
[----:B------:R-:W-:Y:S01]  /*4d70*/  IADD3 R28, PT, PT, R8, -R9, -R17 ;  /* 0x80000009081c7210 */ /* 0x000fe20007ffe811 */
[----:B---3--:R-:W-:Y:S01]  /*4d80*/  DMUL R6, R6, R12 ;  /* 0x0000000c06067228 */ /* 0x008fe20000000000 */
[----:B------:R-:W-:Y:S01]  /*4d90*/  IMAD R12, R9, 0x3, RZ ;  /* 0x00000003090c7824 */ /* 0x000fe200078e02ff */
[----:B------:R-:W-:Y:S02]  /*4da0*/  IADD3 R13, PT, PT, R3, UR8, RZ ;  /* 0x00000008030d7c10 */ /* 0x000fe4000fffe0ff */
[----:B------:R-:W-:Y:S02]  /*4db0*/  IMAD R16, R28, 0x3, RZ ;  /* 0x000000031c107824 */ /* 0x000fe400078e02ff */
[----:B------:R-:W-:Y:S02]  /*4dc0*/  IADD3 R19, P0, PT, R12, UR12, RZ ;  /* 0x0000000c0c137c10 */ /* 0x000fe4000ff1e0ff */
[----:B-----5:R-:W-:Y:S01]  /*4dd0*/  DMUL R10, R6, R10 ;  /* 0x0000000a060a7228 */ /* 0x020fe20000000000 */
[----:B------:R-:W-:Y:S01]  /*4de0*/  IADD3 R25, P1, PT, R16, UR16, RZ ;  /* 0x0000001010197c10 */ /* 0x000fe2000ff3e0ff */
[----:B0-----:R-:W-:Y:S01]  /*4df0*/  IMAD.WIDE R6, R13, 0x8, R4 ;  /* 0x000000080d067825 */ /* 0x001fe200078e0204 */
[----:B------:R-:W-:-:S02]  /*4e00*/  LEA.HI.X.SX32 R13, R12, UR13, 0x1, P0 ;  /* 0x0000000d0c0d7c11 */ /* 0x000fc400080f0eff */
[CC--:B------:R-:W-:Y:S02]  /*4e10*/  LEA R12, P0, R19.reuse, R20.reuse, 0x3 ;  /* 0x00000014130c7211 */ /* 0x0c0fe400078018ff */
[----:B------:R-:W-:Y:S01]  /*4e20*/  LEA.HI.X.SX32 R16, R16, UR17, 0x1, P1 ;  /* 0x0000001110107c11 */ /* 0x000fe200088f0eff */
[----:B------:R0:W-:Y:S01]  /*4e30*/  STG.E.64 desc[UR14][R6.64], R10 ;  /* 0x0000000a06007986 */ /* 0x0001e2000c101b0e */
[----:B------:R-:W-:Y:S01]  /*4e40*/  LEA.HI.X R13, R19, R21, R13, 0x3, P0 ;  /* 0x00000015130d7211 */ /* 0x000fe200000f1c0d */
[----:B------:R-:W-:Y:S01]  /*4e50*/  IMAD R19, R17, 0x3, RZ ;  /* 0x0000000311137824 */ /* 0x000fe200078e02ff */
[----:B------:R-:W-:-:S04]  /*4e60*/  LEA R24, P0, R25, R20, 0x3 ;  /* 0x0000001419187211 */ /* 0x000fc800078018ff */
[----:B------:R-:W2:Y:S01]  /*4e70*/  LDG.E.64 R12, desc[UR14][R12.64] ;  /* 0x0000000e0c0c7981 */ /* 0x000ea2000c1e1b00 */
[----:B------:R-:W-:Y:S02]  /*4e80*/  LEA.HI.X R25, R25, R21, R16, 0x3, P0 ;  /* 0x0000001519197211 */ /* 0x000fe400000f1c10 */
[----:B----4-:R-:W-:-:S04]  /*4e90*/  IADD3 R27, P1, PT, R19, UR18, RZ ;  /* 0x00000012131b7c10 */ /* 0x010fc8000ff3e0ff */
[----:B------:R-:W-:Y:S01]  /*4ea0*/  LEA.HI.X.SX32 R19, R19, UR19, 0x1, P1 ;  /* 0x0000001313137c11 */ /* 0x000fe200088f0eff */
[----:B------:R-:W3:Y:S01]  /*4eb0*/  LDG.E.64 R24, desc[UR14][R24.64+0x8] ;  /* 0x0000080e18187981 */ /* 0x000ee2000c1e1b00 */
[----:B------:R-:W-:-:S04]  /*4ec0*/  LEA R26, P0, R27, R20, 0x3 ;  /* 0x000000141b1a7211 */ /* 0x000fc800078018ff */
[----:B------:R-:W-:-:S05]  /*4ed0*/  LEA.HI.X R27, R27, R21, R19, 0x3, P0 ;  /* 0x000000151b1b7211 */ /* 0x000fca00000f1c13 */
[----:B0-----:R0:W4:Y:S01]  /*4ee0*/  LDG.E.64 R10, desc[UR14][R26.64+0x10] ;  /* 0x0000100e1a0a7981 */ /* 0x001122000c1e1b00 */
[----:B------:R-:W-:-:S04]  /*4ef0*/  ISETP.NE.AND P0, PT, R17, R8, PT ;  /* 0x000000081100720c */ /* 0x000fc80003f05270 */
[----:B------:R-:W-:-:S09]  /*4f00*/  ISETP.NE.AND P1, PT, R28, RZ, P0 ;  /* 0x000000ff1c00720c */ /* 0x000fd20000725270 */
[----:B------:R-:W-:-:S04]  /*4f10*/  @P0 VIADD R16, R9, 0xffffffff ;  /* 0xffffffff09100836 */ /* 0x000fc80000000000 */
[----:B------:R-:W-:Y:S01]  /*4f20*/  @P1 IMAD.MOV R16, RZ, RZ, R9 ;  /* 0x000000ffff101224 */ /* 0x000fe200078e0209 */
[----:B------:R-:W-:Y:S01]  /*4f30*/  @P0 ISETP.NE.AND P1, PT, R28, RZ, PT ;  /* 0x000000ff1c00020c */ /* 0x000fe20003f25270 */
[----:B------:R-:W-:Y:S02]  /*4f40*/  @P0 VIADD R17, R17, 0x1 ;  /* 0x0000000111110836 */ /* 0x000fe40000000000 */
[----:B------:R-:W-:Y:S02]  /*4f50*/  @P0 IMAD.MOV.U32 R9, RZ, RZ, R16 ;  /* 0x000000ffff090224 */ /* 0x000fe400078e0010 */
[----:B------:R-:W-:Y:S01]  /*4f60*/  @!P0 VIADD R9, R8, 0x1 ;  /* 0x0000000108098836 */ /* 0x000fe20000000000 */
[----:B------:R-:W-:Y:S02]  /*4f70*/  @P0 SEL R19, R17, RZ, P1 ;  /* 0x000000ff11130207 */ /* 0x000fe40000800000 */
[----:B------:R-:W-:Y:S01]  /*4f80*/  @!P0 MOV R19, RZ ;  /* 0x000000ff00138202 */ /* 0x000fe20000000f00 */
[----:B------:R-:W-:-:S02]  /*4f90*/  @!P0 IMAD.MOV.U32 R8, RZ, RZ, R9 ;  /* 0x000000ffff088224 */ /* 0x000fc400078e0009 */
[----:B------:R-:W-:-:S03]  /*4fa0*/  IMAD R16, R9, 0x3, RZ ;  /* 0x0000000309107824 */ /* 0x000fc600078e02ff */
[----:B------:R-:W-:-:S05]  /*4fb0*/  IADD3 R28, PT, PT, R8, -R9, -R19 ;  /* 0x80000009081c7210 */ /* 0x000fca0007ffe813 */
[----:B------:R-:W-:-:S05]  /*4fc0*/  IMAD R17, R28, 0x3, RZ ;  /* 0x000000031c117824 */ /* 0x000fca00078e02ff */
[----:B0-----:R-:W-:-:S04]  /*4fd0*/  IADD3 R27, P1, PT, R17, UR16, RZ ;  /* 0x00000010111b7c10 */ /* 0x001fc8000ff3e0ff */
[----:B------:R-:W-:Y:S01]  /*4fe0*/  LEA.HI.X.SX32 R17, R17, UR17, 0x1, P1 ;  /* 0x0000001111117c11 */ /* 0x000fe200088f0eff */
[----:B--2---:R-:W-:-:S08]  /*4ff0*/  DMUL R12, R22, R12 ;  /* 0x0000000c160c7228 */ /* 0x004fd00000000000 */
[----:B---3--:R-:W-:Y:S01]  /*5000*/  DMUL R12, R12, R24 ;  /* 0x000000180c0c7228 */ /* 0x008fe20000000000 */
[----:B------:R-:W-:-:S04]  /*5010*/  IADD3 R25, P0, PT, R16, UR12, RZ ;  /* 0x0000000c10197c10 */ /* 0x000fc8000ff1e0ff */
[----:B------:R-:W-:-:S03]  /*5020*/  LEA.HI.X.SX32 R16, R16, UR13, 0x1, P0 ;  /* 0x0000000d10107c11 */ /* 0x000fc600080f0eff */
[----:B----4-:R-:W-:Y:S01]  /*5030*/  DMUL R12, R12, R10 ;  /* 0x0000000a0c0c7228 */ /* 0x010fe20000000000 */
[----:B------:R-:W-:-:S04]  /*5040*/  LEA R10, P0, R25, R20, 0x3 ;  /* 0x00000014190a7211 */ /* 0x000fc800078018ff */
[-C--:B------:R-:W-:Y:S01]  /*5050*/  LEA.HI.X R11, R25, R21.reuse, R16, 0x3, P0 ;  /* 0x00000015190b7211 */ /* 0x080fe200000f1c10 */
[----:B------:R-:W-:Y:S01]  /*5060*/  IMAD R24, R19, 0x3, RZ ;  /* 0x0000000313187824 */ /* 0x000fe200078e02ff */
[C---:B------:R-:W-:Y:S01]  /*5070*/  LEA R16, P0, R27.reuse, R20, 0x3 ;  /* 0x000000141b107211 */ /* 0x040fe200078018ff */
[----:B------:R0:W-:Y:S04]  /*5080*/  STG.E.64 desc[UR14][R6.64+0x8], R12 ;  /* 0x0000080c06007986 */ /* 0x0001e8000c101b0e */
[----:B------:R-:W2:Y:S01]  /*5090*/  LDG.E.64 R10, desc[UR14][R10.64] ;  /* 0x0000000e0a0a7981 */ /* 0x000ea2000c1e1b00 */
[----:B------:R-:W-:Y:S02]  /*50a0*/  LEA.HI.X R17, R27, R21, R17, 0x3, P0 ;  /* 0x000000151b117211 */ /* 0x000fe400000f1c11 */
[----:B------:R-:W-:-:S04]  /*50b0*/  IADD3 R25, P1, PT, R24, UR18, RZ ;  /* 0x0000001218197c10 */ /* 0x000fc8000ff3e0ff */
        /* <DEDUP_REMOVED lines=8> */
[----:B------:R-:W-:Y:S02]  /*5140*/  @P1 IMAD.MOV R24, RZ, RZ, R9 ;  /* 0x000000ffff181224 */ /* 0x000fe400078e0209 */
[----:B------:R-:W-:Y:S01]  /*5150*/  @!P0 VIADD R8, R8, 0x1 ;  /* 0x0000000108088836 */ /* 0x000fe20000000000 */
[----:B------:R-:W-:Y:S01]  /*5160*/  @P0 ISETP.NE.AND P1, PT, R28, RZ, PT ;  /* 0x000000ff1c00020c */ /* 0x000fe20003f25270 */
[----:B------:R-:W-:Y:S01]  /*5170*/  @P0 VIADD R19, R19, 0x1 ;  /* 0x0000000113130836 */ /* 0x000fe20000000000 */
[----:B------:R-:W-:Y:S01]  /*5180*/  @P0 MOV R9, R24 ;  /* 0x0000001800090202 */ /* 0x000fe20000000f00 */
[----:B------:R-:W-:Y:S01]  /*5190*/  @!P0 IMAD.MOV.U32 R9, RZ, RZ, R8 ;  /* 0x000000ffff098224 */ /* 0x000fe200078e0008 */
[----:B--2---:R-:W-:Y:S02]  /*51a0*/  DMUL R24, R22, R10 ;  /* 0x0000000a16187228 */ /* 0x004fe40000000000 */
[----:B------:R-:W-:Y:S01]  /*51b0*/  @P0 SEL R11, R19, RZ, P1 ;  /* 0x000000ff130b0207 */ /* 0x000fe20000800000 */
[----:B------:R-:W-:-:S02]  /*51c0*/  @!P0 IMAD.MOV.U32 R11, RZ, RZ, RZ ;  /* 0x000000ffff0b8224 */ /* 0x000fc400078e00ff */
[----:B------:R-:W-:-:S03]  /*51d0*/  IMAD R10, R9, 0x3, RZ ;  /* 0x00000003090a7824 */ /* 0x000fc600078e02ff */
[----:B---3--:R-:W-:Y:S01]  /*51e0*/  DMUL R16, R24, R16 ;  /* 0x0000001018107228 */ /* 0x008fe20000000000 */
[----:B------:R-:W-:Y:S02]  /*51f0*/  IADD3 R28, PT, PT, R8, -R9, -R11 ;  /* 0x80000009081c7210 */ /* 0x000fe40007ffe80b */
[----:B0-----:R-:W-:-:S03]  /*5200*/  IADD3 R27, P0, PT, R10, UR12, RZ ;  /* 0x0000000c0a1b7c10 */ /* 0x001fc6000ff1e0ff */
[----:B------:R-:W-:Y:S01]  /*5210*/  IMAD R19, R28, 0x3, RZ ;  /* 0x000000031c137824 */ /* 0x000fe200078e02ff */
[----:B------:R-:W-:Y:S01]  /*5220*/  LEA.HI.X.SX32 R10, R10, UR13, 0x1, P0 ;  /* 0x0000000d0a0a7c11 */ /* 0x000fe200080f0eff */
[----:B----4-:R-:W-:Y:S01]  /*5230*/  DMUL R24, R16, R12 ;  /* 0x0000000c10187228 */ /* 0x010fe20000000000 */
[-C--:B------:R-:W-:Y:S02]  /*5240*/  LEA R12, P0, R27, R20.reuse, 0x3 ;  /* 0x000000141b0c7211 */ /* 0x080fe400078018ff */
[----:B------:R-:W-:Y:S02]  /*5250*/  IADD3 R17, P1, PT, R19, UR16, RZ ;  /* 0x0000001013117c10 */ /* 0x000fe4000ff3e0ff */
[----:B------:R-:W-:Y:S01]  /*5260*/  LEA.HI.X R13, R27, R21, R10, 0x3, P0 ;  /* 0x000000151b0d7211 */ /* 0x000fe200000f1c0a */
[----:B------:R-:W-:Y:S01]  /*5270*/  IMAD R10, R11, 0x3, RZ ;  /* 0x000000030b0a7824 */ /* 0x000fe200078e02ff */
[----:B------:R-:W-:Y:S01]  /*5280*/  LEA.HI.X.SX32 R26, R19, UR17, 0x1, P1 ;  /* 0x00000011131a7c11 */ /* 0x000fe200088f0eff */
[----:B------:R0:W-:Y:S01]  /*5290*/  STG.E.64 desc[UR14][R6.64+0x10], R24 ;  /* 0x0000101806007986 */ /* 0x0001e2000c101b0e */
[----:B------:R-:W-:-:S03]  /*52a0*/  LEA R16, P0, R17, R20, 0x3 ;  /* 0x0000001411107211 */ /* 0x000fc600078018ff */
[----:B------:R-:W0:Y:S01]  /*52b0*/  LDG.E.64 R12, desc[UR14][R12.64] ;  /* 0x0000000e0c0c7981 */ /* 0x000e22000c1e1b00 */
[C---:B------:R-:W-:Y:S02]  /*52c0*/  IADD3 R19, P1, PT, R10.reuse, UR18, RZ ;  /* 0x000000120a137c10 */ /* 0x040fe4000ff3e0ff */
[-C--:B------:R-:W-:Y:S02]  /*52d0*/  LEA.HI.X R17, R17, R21.reuse, R26, 0x3, P0 ;  /* 0x0000001511117211 */ /* 0x080fe400000f1c1a */
[----:B------:R-:W-:Y:S02]  /*52e0*/  LEA.HI.X.SX32 R10, R10, UR19, 0x1, P1 ;  /* 0x000000130a0a7c11 */ /* 0x000fe400088f0eff */
[C---:B------:R-:W-:Y:S02]  /*52f0*/  LEA R26, P0, R19.reuse, R20, 0x3 ;  /* 0x00000014131a7211 */ /* 0x040fe400078018ff */
[----:B------:R-:W2:Y:S02]  /*5300*/  LDG.E.64 R16, desc[UR14][R16.64+0x8] ;  /* 0x0000080e10107981 */ /* 0x000ea4000c1e1b00 */
[----:B------:R-:W-:-:S06]  /*5310*/  LEA.HI.X R27, R19, R21, R10, 0x3, P0 ;  /* 0x00000015131b7211 */ /* 0x000fcc00000f1c0a */
[----:B------:R-:W3:Y:S01]  /*5320*/  LDG.E.64 R26, desc[UR14][R26.64+0x10] ;  /* 0x0000100e1a1a7981 */ /* 0x000ee2000c1e1b00 */
[----:B------:R-:W-:Y:S01]  /*5330*/  ISETP.NE.AND P0, PT, R11, R8, PT ;  /* 0x000000080b00720c */ /* 0x000fe20003f05270 */
[----:B------:R-:W-:-:S06]  /*5340*/  UIADD3 UR8, UPT, UPT, UR8, 0x4, URZ ;  /* 0x0000000408087890 */ /* 0x000fcc000fffe0ff */
[----:B------:R-:W-:Y:S01]  /*5350*/  ISETP.NE.AND P1, PT, R2, UR8, PT ;  /* 0x0000000802007c0c */ /* 0x000fe2000bf25270 */
[----:B0-----:R-:W-:-:S08]  /*5360*/  DMUL R24, R22, R12 ;  /* 0x0000000c16187228 */ /* 0x001fd00000000000 */
[----:B--2---:R-:W-:-:S08]  /*5370*/  DMUL R24, R24, R16 ;  /* 0x0000001018187228 */ /* 0x004fd00000000000 */
[----:B---3--:R-:W-:-:S07]  /*5380*/  DMUL R24, R24, R26 ;  /* 0x0000001a18187228 */ /* 0x008fce0000000000 */
[----:B------:R0:W-:Y:S01]  /*5390*/  STG.E.64 desc[UR14][R6.64+0x18], R24 ;  /* 0x0000181806007986 */ /* 0x0001e2000c101b0e */
[----:B------:R-:W-:Y:S05]  /*53a0*/  @!P0 BRA `(.L_x_62) ;  /* 0x0000000000188947 */ /* 0x000fea0003800000 */
[----:B------:R-:W-:Y:S01]  /*53b0*/  ISETP.NE.AND P0, PT, R28, RZ, PT ;  /* 0x000000ff1c00720c */ /* 0x000fe20003f05270 */
[----:B------:R-:W-:Y:S02]  /*53c0*/  VIADD R11, R11, 0x1 ;  /* 0x000000010b0b7836 */ /* 0x000fe40000000000 */
[----:B0-----:R-:W-:-:S10]  /*53d0*/  VIADD R7, R9, 0xffffffff ;  /* 0xffffffff09077836 */ /* 0x001fd40000000000 */
[----:B------:R-:W-:Y:S01]  /*53e0*/  @P0 IMAD.MOV R7, RZ, RZ, R9 ;  /* 0x000000ffff070224 */ /* 0x000fe200078e0209 */
[----:B------:R-:W-:Y:S01]  /*53f0*/  SEL R9, R11, RZ, P0 ;  /* 0x000000ff0b097207 */ /* 0x000fe20000000000 */
[----:B------:R-:W-:Y:S06]  /*5400*/  BRA `(.L_x_63) ;  /* 0x00000000000c7947 */ /* 0x000fec0003800000 */
.L_x_62:
[----:B------:R-:W-:Y:S01]  /*5410*/  IADD3 R8, PT, PT, R8, 0x1, RZ ;  /* 0x0000000108087810 */ /* 0x000fe20007ffe0ff */
[----:B------:R-:W-:-:S04]  /*5420*/  IMAD.MOV.U32 R9, RZ, RZ, RZ ;  /* 0x000000ffff097224 */ /* 0x000fc800078e00ff */
[----:B0-----:R-:W-:-:S07]  /*5430*/  IMAD.MOV.U32 R7, RZ, RZ, R8 ;  /* 0x000000ffff077224 */ /* 0x001fce00078e0008 */
.L_x_63:
[----:B------:R-:W-:Y:S01]  /*5440*/  IADD3 R6, PT, PT, R8, -R7, -R9 ;  /* 0x8000000708067210 */ /* 0x000fe20007ffe809 */
[----:B------:R-:W-:Y:S06]  /*5450*/  @P1 BRA `(.L_x_64) ;  /* 0xfffffff400cc1947 */ /* 0x000fec000383ffff */
[----:B------:R-:W-:-:S07]  /*5460*/  IMAD.MOV.U32 R4, RZ, RZ, R2 ;  /* 0x000000ffff047224 */ /* 0x000fce00078e0002 */
.L_x_61:
[----:B------:R-:W-:-:S04]  /*5470*/  LOP3.LUT R5, R18, 0x3, RZ, 0xc0, !PT ;  /* 0x0000000312057812 */ /* 0x000fc800078ec0ff */
[----:B------:R-:W-:-:S05]  /*5480*/  VIMNMX.U32 R5, PT, PT, R5, 0x2, PT ;  /* 0x0000000205057848 */ /* 0x000fca0003fe0000 */
[----:B------:R-:W-:-:S04]  /*5490*/  IMAD.SHL.U32 R5, R5, 0x4, RZ ;  /* 0x0000000405057824 */ /* 0x000fc800078e00ff */
[----:B------:R-:W0:Y:S02]  /*54a0*/  LDC R10, c[0x2][R5] ;  /* 0x00800000050a7b82 */ /* 0x000e240000000800 */
[----:B0-----:R-:W-:-:S04]  /*54b0*/  SHF.R.S32.HI R11, RZ, 0x1f, R10 ;  /* 0x0000001fff0b7819 */ /* 0x001fc8000001140a */
.L_x_81:
[----:B------:R-:W-:Y:S05]  /*54c0*/  BRX R10 -0x54d0                                                           (*"BRANCH_TARGETS .L_x_67,.L_x_83,.L_x_84"*) ;  /* 0xffffffa80acc7949 */ /* 0x000fea000383ffff */
.L_x_84:
[----:B------:R-:W-:Y:S02]  /*54d0*/  IMAD R5, R7, 0x3, RZ ;  /* 0x0000000307057824 */ /* 0x000fe400078e02ff */
[----:B------:R-:W-:-:S03]  /*54e0*/  IMAD R10, R6, 0x3, RZ ;  /* 0x00000003060a7824 */ /* 0x000fc600078e02ff */
[C---:B------:R-:W-:Y:S02]  /*54f0*/  IADD3 R11, P0, PT, R5.reuse, UR12, RZ ;  /* 0x0000000c050b7c10 */ /* 0x040fe4000ff1e0ff */
[C---:B------:R-:W-:Y:S02]  /*5500*/  IADD3 R13, P1, PT, R10.reuse, UR16, RZ ;  /* 0x000000100a0d7c10 */ /* 0x040fe4000ff3e0ff */
[----:B------:R-:W-:Y:S02]  /*5510*/  LEA.HI.X.SX32 R5, R5, UR13, 0x1, P0 ;  /* 0x0000000d05057c11 */ /* 0x000fe400080f0eff */
[CC--:B------:R-:W-:Y:S02]  /*5520*/  LEA R24, P0, R11.reuse, R20.reuse, 0x3 ;  /* 0x000000140b187211 */ /* 0x0c0fe400078018ff */
[----:B------:R-:W-:Y:S02]  /*5530*/  LEA.HI.X.SX32 R10, R10, UR17, 0x1, P1 ;  /* 0x000000110a0a7c11 */ /* 0x000fe400088f0eff */
[----:B------:R-:W-:Y:S01]  /*5540*/  LEA.HI.X R25, R11, R21, R5, 0x3, P0 ;  /* 0x000000150b197211 */ /* 0x000fe200000f1c05 */
[----:B------:R-:W-:Y:S01]  /*5550*/  IMAD R5, R9, 0x3, RZ ;  /* 0x0000000309057824 */ /* 0x000fe200078e02ff */
[----:B------:R-:W-:-:S04]  /*5560*/  LEA R16, P0, R13, R20, 0x3 ;  /* 0x000000140d107211 */ /* 0x000fc800078018ff */
[----:B------:R-:W2:Y:S01]  /*5570*/  LDG.E.64 R24, desc[UR14][R24.64] ;  /* 0x0000000e18187981 */ /* 0x000ea2000c1e1b00 */
[----:B------:R-:W-:Y:S02]  /*5580*/  IADD3 R11, P1, PT, R5, UR18, RZ ;  /* 0x00000012050b7c10 */ /* 0x000fe4000ff3e0ff */
[-C--:B------:R-:W-:Y:S02]  /*5590*/  LEA.HI.X R17, R13, R21.reuse, R10, 0x3, P0 ;  /* 0x000000150d117211 */ /* 0x080fe400000f1c0a */
[----:B------:R-:W-:Y:S02]  /*55a0*/  LEA.HI.X.SX32 R5, R5, UR19, 0x1, P1 ;  /* 0x0000001305057c11 */ /* 0x000fe400088f0eff */
[C---:B------:R-:W-:Y:S02]  /*55b0*/  LEA R12, P0, R11.reuse, R20, 0x3 ;  /* 0x000000140b0c7211 */ /* 0x040fe400078018ff */
[----:B------:R-:W3:Y:S02]  /*55c0*/  LDG.E.64 R16, desc[UR14][R16.64+0x8] ;  /* 0x0000080e10107981 */ /* 0x000ee4000c1e1b00 */
[----:B------:R-:W-:-:S02]  /*55d0*/  LEA.HI.X R13, R11, R21, R5, 0x3, P0 ;  /* 0x000000150b0d7211 */ /* 0x000fc400000f1c05 */
[----:B------:R-:W0:Y:S04]  /*55e0*/  LDC.64 R10, c[0x0][0x3c8] ;  /* 0x0000f200ff0a7b82 */ /* 0x000e280000000a00 */
[----:B------:R-:W5:Y:S01]  /*55f0*/  LDG.E.64 R12, desc[UR14][R12.64+0x10] ;  /* 0x0000100e0c0c7981 */ /* 0x000f62000c1e1b00 */
[----:B------:R-:W-:-:S04]  /*5600*/  ISETP.NE.AND P0, PT, R9, R8, PT ;  /* 0x000000080900720c */ /* 0x000fc80003f05270 */
[----:B------:R-:W-:-:S09]  /*5610*/  ISETP.NE.AND P1, PT, R6, RZ, P0 ;  /* 0x000000ff0600720c */ /* 0x000fd20000725270 */
[----:B------:R-:W-:-:S04]  /*5620*/  @P0 VIADD R5, R7, 0xffffffff ;  /* 0xffffffff07050836 */ /* 0x000fc80000000000 */
[----:B------:R-:W-:Y:S01]  /*5630*/  @P1 IADD3 R5, PT, PT, R7, RZ, RZ ;  /* 0x000000ff07051210 */ /* 0x000fe20007ffe0ff */
[----:B------:R-:W-:Y:S01]  /*5640*/  IMAD.IADD R7, R3, 0x1, R4 ;  /* 0x0000000103077824 */ /* 0x000fe200078e0204 */
[----:B------:R-:W-:Y:S01]  /*5650*/  @P0 ISETP.NE.AND P1, PT, R6, RZ, PT ;  /* 0x000000ff0600020c */ /* 0x000fe20003f25270 */
[----:B------:R-:W-:-:S04]  /*5660*/  VIADD R6, R9, 0x1 ;  /* 0x0000000109067836 */ /* 0x000fc80000000000 */
[--C-:B------:R-:W-:Y:S01]  /*5670*/  @!P0 IMAD.MOV.U32 R5, RZ, RZ, R6.reuse ;  /* 0x000000ffff058224 */ /* 0x100fe200078e0006 */
[----:B------:R-:W-:Y:S01]  /*5680*/  @P0 SEL R9, R6, RZ, P1 ;  /* 0x000000ff06090207 */ /* 0x000fe20000800000 */
[----:B------:R-:W-:Y:S02]  /*5690*/  @!P0 IMAD.MOV.U32 R8, RZ, RZ, R6 ;  /* 0x000000ffff088224 */ /* 0x000fe400078e0006 */
[----:B------:R-:W-:Y:S02]  /*56a0*/  @!P0 IMAD.MOV.U32 R9, RZ, RZ, RZ ;  /* 0x000000ffff098224 */ /* 0x000fe400078e00ff */
[----:B------:R-:W-:Y:S02]  /*56b0*/  IMAD R19, R5, 0x3, RZ ;  /* 0x0000000305137824 */ /* 0x000fe400078e02ff */
[----:B0-----:R-:W-:Y:S01]  /*56c0*/  IMAD.WIDE R6, R7, 0x8, R10 ;  /* 0x0000000807067825 */ /* 0x001fe200078e020a */
[----:B----4-:R-:W-:Y:S01]  /*56d0*/  IADD3 R26, PT, PT, R8, -R5, -R9 ;  /* 0x80000005081a7210 */ /* 0x010fe20007ffe809 */
[----:B--2---:R-:W-:-:S08]  /*56e0*/  DMUL R24, R22, R24 ;  /* 0x0000001816187228 */ /* 0x004fd00000000000 */
[----:B---3--:R-:W-:Y:S01]  /*56f0*/  DMUL R16, R24, R16 ;  /* 0x0000001018107228 */ /* 0x008fe20000000000 */
[----:B------:R-:W-:-:S04]  /*5700*/  IADD3 R25, P0, PT, R19, UR12, RZ ;  /* 0x0000000c13197c10 */ /* 0x000fc8000ff1e0ff */
[----:B------:R-:W-:-:S03]  /*5710*/  LEA.HI.X.SX32 R19, R19, UR13, 0x1, P0 ;  /* 0x0000000d13137c11 */ /* 0x000fc600080f0eff */
[----:B-----5:R-:W-:Y:S01]  /*5720*/  DMUL R16, R16, R12 ;  /* 0x0000000c10107228 */ /* 0x020fe20000000000 */
[----:B------:R-:W-:Y:S01]  /*5730*/  LEA R10, P0, R25, R20, 0x3 ;  /* 0x00000014190a7211 */ /* 0x000fe200078018ff */
[----:B------:R-:W-:-:S03]  /*5740*/  IMAD R12, R26, 0x3, RZ ;  /* 0x000000031a0c7824 */ /* 0x000fc600078e02ff */
[----:B------:R-:W-:Y:S01]  /*5750*/  LEA.HI.X R11, R25, R21, R19, 0x3, P0 ;  /* 0x00000015190b7211 */ /* 0x000fe200000f1c13 */
[----:B------:R-:W-:Y:S01]  /*5760*/  IMAD R19, R9, 0x3, RZ ;  /* 0x0000000309137824 */ /* 0x000fe200078e02ff */
[C---:B------:R-:W-:Y:S01]  /*5770*/  IADD3 R13, P1, PT, R12.reuse, UR16, RZ ;  /* 0x000000100c0d7c10 */ /* 0x040fe2000ff3e0ff */
[----:B------:R0:W-:Y:S03]  /*5780*/  STG.E.64 desc[UR14][R6.64], R16 ;  /* 0x0000001006007986 */ /* 0x0001e6000c101b0e */
[----:B------:R-:W-:Y:S01]  /*5790*/  LEA.HI.X.SX32 R24, R12, UR17, 0x1, P1 ;  /* 0x000000110c187c11 */ /* 0x000fe200088f0eff */
[----:B------:R-:W0:Y:S01]  /*57a0*/  LDG.E.64 R10, desc[UR14][R10.64] ;  /* 0x0000000e0a0a7981 */ /* 0x000e22000c1e1b00 */
[----:B------:R-:W-:Y:S02]  /*57b0*/  LEA R12, P0, R13, R20, 0x3 ;  /* 0x000000140d0c7211 */ /* 0x000fe400078018ff */
[----:B------:R-:W-:-:S02]  /*57c0*/  IADD3 R25, P1, PT, R19, UR18, RZ ;  /* 0x0000001213197c10 */ /* 0x000fc4000ff3e0ff */
[-C--:B------:R-:W-:Y:S02]  /*57d0*/  LEA.HI.X R13, R13, R21.reuse, R24, 0x3, P0 ;  /* 0x000000150d0d7211 */ /* 0x080fe400000f1c18 */
[----:B------:R-:W-:Y:S02]  /*57e0*/  LEA.HI.X.SX32 R19, R19, UR19, 0x1, P1 ;  /* 0x0000001313137c11 */ /* 0x000fe400088f0eff */
[C---:B------:R-:W-:Y:S02]  /*57f0*/  LEA R24, P0, R25.reuse, R20, 0x3 ;  /* 0x0000001419187211 */ /* 0x040fe400078018ff */
[----:B------:R-:W2:Y:S02]  /*5800*/  LDG.E.64 R12, desc[UR14][R12.64+0x8] ;  /* 0x0000080e0c0c7981 */ /* 0x000ea4000c1e1b00 */
[----:B------:R-:W-:-:S06]  /*5810*/  LEA.HI.X R25, R25, R21, R19, 0x3, P0 ;  /* 0x0000001519197211 */ /* 0x000fcc00000f1c13 */
[----:B------:R-:W3:Y:S01]  /*5820*/  LDG.E.64 R24, desc[UR14][R24.64+0x10] ;  /* 0x0000100e18187981 */ /* 0x000ee2000c1e1b00 */
[----:B------:R-:W-:Y:S01]  /*5830*/  ISETP.NE.AND P0, PT, R9, R8, PT ;  /* 0x000000080900720c */ /* 0x000fe20003f05270 */
[----:B0-----:R-:W-:-:S08]  /*5840*/  DMUL R16, R22, R10 ;  /* 0x0000000a16107228 */ /* 0x001fd00000000000 */
[----:B--2---:R-:W-:-:S08]  /*5850*/  DMUL R16, R16, R12 ;  /* 0x0000000c10107228 */ /* 0x004fd00000000000 */
[----:B---3--:R-:W-:-:S07]  /*5860*/  DMUL R16, R16, R24 ;  /* 0x0000001810107228 */ /* 0x008fce0000000000 */
[----:B------:R0:W-:Y:S01]  /*5870*/  STG.E.64 desc[UR14][R6.64+0x8], R16 ;  /* 0x0000081006007986 */ /* 0x0001e2000c101b0e */
[----:B------:R-:W-:Y:S05]  /*5880*/  @!P0 BRA `(.L_x_65) ;  /* 0x0000000000188947 */ /* 0x000fea0003800000 */
[----:B------:R-:W-:Y:S01]  /*5890*/  ISETP.NE.AND P0, PT, R26, RZ, PT ;  /* 0x000000ff1a00720c */ /* 0x000fe20003f05270 */
[----:B------:R-:W-:Y:S01]  /*58a0*/  VIADD R9, R9, 0x1 ;  /* 0x0000000109097836 */ /* 0x000fe20000000000 */
[----:B0-----:R-:W-:-:S04]  /*58b0*/  IADD3 R7, PT, PT, R5, -0x1, RZ ;  /* 0xffffffff05077810 */ /* 0x001fc80007ffe0ff */
[----:B------:R-:W-:-:S07]  /*58c0*/  SEL R9, R9, RZ, P0 ;  /* 0x000000ff09097207 */ /* 0x000fce0000000000 */
[----:B------:R-:W-:Y:S01]  /*58d0*/  @P0 IMAD.MOV R7, RZ, RZ, R5 ;  /* 0x000000ffff070224 */ /* 0x000fe200078e0205 */
[----:B------:R-:W-:Y:S06]  /*58e0*/  BRA `(.L_x_66) ;  /* 0x00000000000c7947 */ /* 0x000fec0003800000 */
.L_x_65:
[----:B------:R-:W-:Y:S02]  /*58f0*/  VIADD R8, R8, 0x1 ;  /* 0x0000000108087836 */ /* 0x000fe40000000000 */
[----:B------:R-:W-:Y:S02]  /*5900*/  IMAD.MOV.U32 R9, RZ, RZ, RZ ;  /* 0x000000ffff097224 */ /* 0x000fe400078e00ff */
[----:B0-----:R-:W-:-:S07]  /*5910*/  IMAD.MOV.U32 R7, RZ, RZ, R8 ;  /* 0x000000ffff077224 */ /* 0x001fce00078e0008 */
.L_x_66:
[----:B------:R-:W-:Y:S02]  /*5920*/  IADD3 R6, PT, PT, R8, -R7, -R9 ;  /* 0x8000000708067210 */ /* 0x000fe40007ffe809 */
[----:B------:R-:W-:-:S07]  /*5930*/  IADD3 R4, PT, PT, R4, 0x2, RZ ;  /* 0x0000000204047810 */ /* 0x000fce0007ffe0ff */
.L_x_83:
[----:B------:R-:W-:-:S13]  /*5940*/  LOP3.LUT P0, RZ, R18, 0x1, RZ, 0xc0, !PT ;  /* 0x0000000112ff7812 */ /* 0x000fda000780c0ff */
[----:B------:R-:W-:Y:S05]  /*5950*/  @!P0 BRA `(.L_x_67) ;  /* 0x0000000000648947 */ /* 0x000fea0003800000 */
[----:B------:R-:W-:Y:S02]  /*5960*/  IMAD R7, R7, 0x3, RZ ;  /* 0x0000000307077824 */ /* 0x000fe400078e02ff */
[----:B------:R-:W-:-:S03]  /*5970*/  IMAD R6, R6, 0x3, RZ ;  /* 0x0000000306067824 */ /* 0x000fc600078e02ff */
[C---:B------:R-:W-:Y:S02]  /*5980*/  IADD3 R5, P0, PT, R7.reuse, UR12, RZ ;  /* 0x0000000c07057c10 */ /* 0x040fe4000ff1e0ff */
[----:B------:R-:W-:Y:S02]  /*5990*/  IADD3 R17, P1, PT, R6, UR16, RZ ;  /* 0x0000001006117c10 */ /* 0x000fe4000ff3e0ff */
[----:B------:R-:W-:Y:S02]  /*59a0*/  LEA.HI.X.SX32 R7, R7, UR13, 0x1, P0 ;  /* 0x0000000d07077c11 */ /* 0x000fe400080f0eff */
[----:B------:R-:W-:-:S04]  /*59b0*/  LEA R12, P0, R5, R20, 0x3 ;  /* 0x00000014050c7211 */ /* 0x000fc800078018ff */
[-C--:B------:R-:W-:Y:S01]  /*59c0*/  LEA.HI.X R13, R5, R21.reuse, R7, 0x3, P0 ;  /* 0x00000015050d7211 */ /* 0x080fe200000f1c07 */
[----:B------:R-:W-:Y:S01]  /*59d0*/  IMAD R5, R9, 0x3, RZ ;  /* 0x0000000309057824 */ /* 0x000fe200078e02ff */
[----:B------:R-:W-:Y:S02]  /*59e0*/  LEA.HI.X.SX32 R9, R6, UR17, 0x1, P1 ;  /* 0x0000001106097c11 */ /* 0x000fe400088f0eff */
[-C--:B------:R-:W-:Y:S01]  /*59f0*/  LEA R8, P0, R17, R20.reuse, 0x3 ;  /* 0x0000001411087211 */ /* 0x080fe200078018ff */
[----:B------:R-:W2:Y:S01]  /*5a00*/  LDG.E.64 R6, desc[UR14][R12.64] ;  /* 0x0000000e0c067981 */ /* 0x000ea2000c1e1b00 */
[----:B------:R-:W-:Y:S02]  /*5a10*/  IADD3 R11, P1, PT, R5, UR18, RZ ;  /* 0x00000012050b7c10 */ /* 0x000fe4000ff3e0ff */
[----:B------:R-:W-:Y:S02]  /*5a20*/  LEA.HI.X R9, R17, R21, R9, 0x3, P0 ;  /* 0x0000001511097211 */ /* 0x000fe400000f1c09 */
[----:B------:R-:W-:Y:S01]  /*5a30*/  LEA.HI.X.SX32 R5, R5, UR19, 0x1, P1 ;  /* 0x0000001305057c11 */ /* 0x000fe200088f0eff */
[----:B------:R-:W0:Y:S01]  /*5a40*/  LDC.64 R16, c[0x0][0x3c8] ;  /* 0x0000f200ff107b82 */ /* 0x000e220000000a00 */
[----:B------:R-:W-:-:S02]  /*5a50*/  LEA R10, P0, R11, R20, 0x3 ;  /* 0x000000140b0a7211 */ /* 0x000fc400078018ff */
[----:B------:R-:W3:Y:S02]  /*5a60*/  LDG.E.64 R8, desc[UR14][R8.64+0x8] ;  /* 0x0000080e08087981 */ /* 0x000ee4000c1e1b00 */
[----:B------:R-:W-:-:S06]  /*5a70*/  LEA.HI.X R11, R11, R21, R5, 0x3, P0 ;  /* 0x000000150b0b7211 */ /* 0x000fcc00000f1c05 */
[----:B------:R-:W5:Y:S01]  /*5a80*/  LDG.E.64 R10, desc[UR14][R10.64+0x10] ;  /* 0x0000100e0a0a7981 */ /* 0x000f62000c1e1b00 */
[----:B------:R-:W-:-:S04]  /*5a90*/  IMAD.IADD R5, R3, 0x1, R4 ;  /* 0x0000000103057824 */ /* 0x000fc800078e0204 */
[----:B0-----:R-:W-:Y:S01]  /*5aa0*/  IMAD.WIDE R4, R5, 0x8, R16 ;  /* 0x0000000805047825 */ /* 0x001fe200078e0210 */
[----:B--2---:R-:W-:-:S08]  /*5ab0*/  DMUL R6, R22, R6 ;  /* 0x0000000616067228 */ /* 0x004fd00000000000 */
[----:B---3--:R-:W-:-:S08]  /*5ac0*/  DMUL R6, R6, R8 ;  /* 0x0000000806067228 */ /* 0x008fd00000000000 */
[----:B-----5:R-:W-:-:S07]  /*5ad0*/  DMUL R6, R6, R10 ;  /* 0x0000000a06067228 */ /* 0x020fce0000000000 */
[----:B------:R0:W-:Y:S04]  /*5ae0*/  STG.E.64 desc[UR14][R4.64], R6 ;  /* 0x0000000604007986 */ /* 0x0001e8000c101b0e */
.L_x_67:
[----:B------:R-:W-:-:S09]  /*5af0*/  UISETP.NE.AND UP0, UPT, UR6, UR10, UPT ;  /* 0x0000000a0600728c */ /* 0x000fd2000bf05270 */
[----:B------:R-:W-:Y:S05]  /*5b00*/  BRA.U !UP0, `(.L_x_68) ;  /* 0x00000001081c7547 */ /* 0x000fea000b800000 */
[----:B------:R-:W-:Y:S02]  /*5b10*/  UISETP.NE.AND UP0, UPT, UR7, URZ, UPT ;  /* 0x000000ff0700728c */ /* 0x000fe4000bf05270 */
[----:B------:R-:W-:Y:S02]  /*5b20*/  UIADD3 UR7, UPT, UPT, UR9, -0x1, URZ ;  /* 0xffffffff09077890 */ /* 0x000fe4000fffe0ff */
[----:B------:R-:W-:-:S04]  /*5b30*/  UIADD3 UR6, UPT, UPT, UR6, 0x1, URZ ;  /* 0x0000000106067890 */ /* 0x000fc8000fffe0ff */
[----:B------:R-:W-:-:S03]  /*5b40*/  USEL UR6, UR6, URZ, UP0 ;  /* 0x000000ff06067287 */ /* 0x000fc60008000000 */
[----:B------:R-:W-:-:S07]  /*5b50*/  @UP0 UIADD3 UR7, UPT, UPT, UR9, URZ, URZ ;  /* 0x000000ff09070290 */ /* 0x000fce000fffe0ff */
[----:B------:R-:W-:Y:S01]  /*5b60*/  UMOV UR9, UR7 ;  /* 0x0000000700097c82 */ /* 0x000fe20008000000 */
[----:B------:R-:W-:Y:S05]  /*5b70*/  BRA `(.L_x_69) ;  /* 0x00000000000c7947 */ /* 0x000fea0003800000 */
.L_x_68:
[----:B------:R-:W-:-:S03]  /*5b80*/  UIADD3 UR10, UPT, UPT, UR6, 0x1, URZ ;  /* 0x00000001060a7890 */ /* 0x000fc6000fffe0ff */
[----:B------:R-:W-:-:S04]  /*5b90*/  UMOV UR6, URZ ;  /* 0x000000ff00067c82 */ /* 0x000fc80008000000 */
[----:B------:R-:W-:-:S05]  /*5ba0*/  UMOV UR9, UR10 ;  /* 0x0000000a00097c82 */ /* 0x000fca0008000000 */
.L_x_69:
[----:B------:R-:W-:-:S06]  /*5bb0*/  UIADD3 UR5, UPT, UPT, UR5, 0x1, URZ ;  /* 0x0000000105057890 */ /* 0x000fcc000fffe0ff */
[----:B------:R-:W-:-:S13]  /*5bc0*/  ISETP.NE.AND P0, PT, R14, UR5, PT ;  /* 0x000000050e007c0c */ /* 0x000fda000bf05270 */
[----:B------:R-:W-:Y:S05]  /*5bd0*/  @!P0 EXIT ;  /* 0x000000000000894d */ /* 0x000fea0003800000 */
[----:B------:R-:W-:Y:S01]  /*5be0*/  UIADD3 UR7, UPT, UPT, UR10, -UR9, -UR6 ;  /* 0x800000090a077290 */ /* 0x000fe2000fffe806 */
[----:B------:R-:W-:Y:S11]  /*5bf0*/  BRA `(.L_x_70) ;  /* 0xffffffec00847947 */ /* 0x000ff6000383ffff */
        .weak           $__internal_0_$__cuda_sm20_div_rn_f64_full
        .type           $__internal_0_$__cuda_sm20_div_rn_f64_full,@function
        .size           $__internal_0_$__cuda_sm20_div_rn_f64_full,($__internal_1_$__cuda_sm20_dsqrt_rn_f64_mediumpath_v1 - $__internal_0_$__cuda_sm20_div_rn_f64_full)
$__internal_0_$__cuda_sm20_div_rn_f64_full:
[C---:B------:R-:W-:Y:S01]  /*5c00*/  FSETP.GEU.AND P0, PT, |R33|.reuse, 1.469367938527859385e-39, PT ;  /* 0x001000002100780b */ /* 0x040fe20003f0e200 */
[----:B------:R-:W-:Y:S01]  /*5c10*/  IMAD.MOV.U32 R36, RZ, RZ, 0x1 ;  /* 0x00000001ff247424 */ /* 0x000fe200078e00ff */
[----:B------:R-:W-:Y:S01]  /*5c20*/  LOP3.LUT R30, R33, 0x800fffff, RZ, 0xc0, !PT ;  /* 0x800fffff211e7812 */ /* 0x000fe200078ec0ff */
[----:B------:R-:W-:Y:S01]  /*5c30*/  BSSY.RECONVERGENT B1, `(.L_x_71) ;  /* 0x0000054000017945 */ /* 0x000fe20003800200 */
[C---:B------:R-:W-:Y:S02]  /*5c40*/  FSETP.GEU.AND P2, PT, |R35|.reuse, 1.469367938527859385e-39, PT ;  /* 0x001000002300780b */ /* 0x040fe40003f4e200 */
[----:B------:R-:W-:Y:S01]  /*5c50*/  LOP3.LUT R31, R30, 0x3ff00000, RZ, 0xfc, !PT ;  /* 0x3ff000001e1f7812 */ /* 0x000fe200078efcff */
[----:B------:R-:W-:Y:S01]  /*5c60*/  IMAD.MOV.U32 R30, RZ, RZ, R32 ;  /* 0x000000ffff1e7224 */ /* 0x000fe200078e0020 */
[----:B------:R-:W-:Y:S02]  /*5c70*/  LOP3.LUT R17, R35, 0x7ff00000, RZ, 0xc0, !PT ;  /* 0x7ff0000023117812 */ /* 0x000fe400078ec0ff */
[----:B------:R-:W-:-:S03]  /*5c80*/  LOP3.LUT R40, R33, 0x7ff00000, RZ, 0xc0, !PT ;  /* 0x7ff0000021287812 */ /* 0x000fc600078ec0ff */
[----:B------:R-:W-:Y:S01]  /*5c90*/  @!P0 DMUL R30, R32, 8.98846567431157953865e+307 ;  /* 0x7fe00000201e8828 */ /* 0x000fe20000000000 */
[----:B------:R-:W-:-:S03]  /*5ca0*/  ISETP.GE.U32.AND P1, PT, R17, R40, PT ;  /* 0x000000281100720c */ /* 0x000fc60003f26070 */
[----:B------:R-:W-:Y:S02]  /*5cb0*/  @!P2 LOP3.LUT R18, R33, 0x7ff00000, RZ, 0xc0, !PT ;  /* 0x7ff000002112a812 */ /* 0x000fe400078ec0ff */
[----:B------:R-:W0:Y:S01]  /*5cc0*/  MUFU.RCP64H R37, R31 ;  /* 0x0000001f00257308 */ /* 0x000e220000001800 */
[----:B------:R-:W-:Y:S02]  /*5cd0*/  @!P2 MOV R42, RZ ;  /* 0x000000ff002aa202 */ /* 0x000fe40000000f00 */
[----:B------:R-:W-:Y:S01]  /*5ce0*/  @!P2 ISETP.GE.U32.AND P3, PT, R17, R18, PT ;  /* 0x000000121100a20c */ /* 0x000fe20003f66070 */
[----:B------:R-:W-:Y:S01]  /*5cf0*/  IMAD.MOV.U32 R18, RZ, RZ, 0x1ca00000 ;  /* 0x1ca00000ff127424 */ /* 0x000fe200078e00ff */
[----:B------:R-:W-:-:S04]  /*5d00*/  @!P0 LOP3.LUT R40, R31, 0x7ff00000, RZ, 0xc0, !PT ;  /* 0x7ff000001f288812 */ /* 0x000fc800078ec0ff */
[----:B------:R-:W-:-:S04]  /*5d10*/  @!P2 SEL R19, R18, 0x63400000, !P3 ;  /* 0x634000001213a807 */ /* 0x000fc80005800000 */
[----:B------:R-:W-:Y:S01]  /*5d20*/  @!P2 LOP3.LUT R19, R19, 0x80000000, R35, 0xf8, !PT ;  /* 0x800000001313a812 */ /* 0x000fe200078ef823 */
[----:B0-----:R-:W-:-:S03]  /*5d30*/  DFMA R38, R36, -R30, 1 ;  /* 0x3ff000002426742b */ /* 0x001fc6000000081e */
[----:B------:R-:W-:Y:S01]  /*5d40*/  @!P2 LOP3.LUT R43, R19, 0x100000, RZ, 0xfc, !PT ;  /* 0x00100000132ba812 */ /* 0x000fe200078efcff */
[----:B------:R-:W-:-:S04]  /*5d50*/  IMAD.MOV.U32 R19, RZ, RZ, R17 ;  /* 0x000000ffff137224 */ /* 0x000fc800078e0011 */
[----:B------:R-:W-:-:S08]  /*5d60*/  DFMA R38, R38, R38, R38 ;  /* 0x000000262626722b */ /* 0x000fd00000000026 */
[----:B------:R-:W-:Y:S01]  /*5d70*/  DFMA R38, R36, R38, R36 ;  /* 0x000000262426722b */ /* 0x000fe20000000024 */
[----:B------:R-:W-:Y:S01]  /*5d80*/  SEL R37, R18, 0x63400000, !P1 ;  /* 0x6340000012257807 */ /* 0x000fe20004800000 */
[----:B------:R-:W-:-:S03]  /*5d90*/  IMAD.MOV.U32 R36, RZ, RZ, R34 ;  /* 0x000000ffff247224 */ /* 0x000fc600078e0022 */
[----:B------:R-:W-:-:S03]  /*5da0*/  LOP3.LUT R37, R37, 0x800fffff, R35, 0xf8, !PT ;  /* 0x800fffff25257812 */ /* 0x000fc600078ef823 */
[----:B------:R-:W-:-:S03]  /*5db0*/  DFMA R44, R38, -R30, 1 ;  /* 0x3ff00000262c742b */ /* 0x000fc6000000081e */
[----:B------:R-:W-:-:S05]  /*5dc0*/  @!P2 DFMA R36, R36, 2, -R42 ;  /* 0x400000002424a82b */ /* 0x000fca000000082a */
[----:B------:R-:W-:-:S05]  /*5dd0*/  DFMA R44, R38, R44, R38 ;  /* 0x0000002c262c722b */ /* 0x000fca0000000026 */
[----:B------:R-:W-:-:S03]  /*5de0*/  @!P2 LOP3.LUT R19, R37, 0x7ff00000, RZ, 0xc0, !PT ;  /* 0x7ff000002513a812 */ /* 0x000fc600078ec0ff */
[----:B------:R-:W-:Y:S02]  /*5df0*/  DMUL R42, R44, R36 ;  /* 0x000000242c2a7228 */ /* 0x000fe40000000000 */
[----:B------:R-:W-:-:S06]  /*5e00*/  VIADD R41, R19, 0xffffffff ;  /* 0xffffffff13297836 */ /* 0x000fcc0000000000 */
[----:B------:R-:W-:Y:S01]  /*5e10*/  DFMA R38, R42, -R30, R36 ;  /* 0x8000001e2a26722b */ /* 0x000fe20000000024 */
[----:B------:R-:W-:-:S07]  /*5e20*/  ISETP.GT.U32.AND P0, PT, R41, 0x7feffffe, PT ;  /* 0x7feffffe2900780c */ /* 0x000fce0003f04070 */
[----:B------:R-:W-:Y:S01]  /*5e30*/  DFMA R38, R44, R38, R42 ;  /* 0x000000262c26722b */ /* 0x000fe2000000002a */
[----:B------:R-:W-:-:S05]  /*5e40*/  VIADD R42, R40, 0xffffffff ;  /* 0xffffffff282a7836 */ /* 0x000fca0000000000 */
[----:B------:R-:W-:-:S13]  /*5e50*/  ISETP.GT.U32.OR P0, PT, R42, 0x7feffffe, P0 ;  /* 0x7feffffe2a00780c */ /* 0x000fda0000704470 */
[----:B------:R-:W-:Y:S05]  /*5e60*/  @P0 BRA `(.L_x_72) ;  /* 0x00000000006c0947 */ /* 0x000fea0003800000 */
[----:B------:R-:W-:-:S04]  /*5e70*/  LOP3.LUT R34, R33, 0x7ff00000, RZ, 0xc0, !PT ;  /* 0x7ff0000021227812 */ /* 0x000fc800078ec0ff */
[CC--:B------:R-:W-:Y:S02]  /*5e80*/  VIADDMNMX R19, R17.reuse, -R34.reuse, 0xb9600000, !PT ;  /* 0xb960000011137446 */ /* 0x0c0fe40007800922 */
[----:B------:R-:W-:Y:S02]  /*5e90*/  ISETP.GE.U32.AND P0, PT, R17, R34, PT ;  /* 0x000000221100720c */ /* 0x000fe40003f06070 */
[----:B------:R-:W-:Y:S02]  /*5ea0*/  VIMNMX R19, PT, PT, R19, 0x46a00000, PT ;  /* 0x46a0000013137848 */ /* 0x000fe40003fe0100 */
[----:B------:R-:W-:Y:S02]  /*5eb0*/  SEL R18, R18, 0x63400000, !P0 ;  /* 0x6340000012127807 */ /* 0x000fe40004000000 */
[----:B------:R-:W-:-:S03]  /*5ec0*/  MOV R34, RZ ;  /* 0x000000ff00227202 */ /* 0x000fc60000000f00 */
[----:B------:R-:W-:-:S04]  /*5ed0*/  IMAD.IADD R18, R19, 0x1, -R18 ;  /* 0x0000000113127824 */ /* 0x000fc800078e0a12 */
[----:B------:R-:W-:-:S06]  /*5ee0*/  VIADD R35, R18, 0x7fe00000 ;  /* 0x7fe0000012237836 */ /* 0x000fcc0000000000 */
[----:B------:R-:W-:-:S10]  /*5ef0*/  DMUL R42, R38, R34 ;  /* 0x00000022262a7228 */ /* 0x000fd40000000000 */
[----:B------:R-:W-:-:S13]  /*5f00*/  FSETP.GTU.AND P0, PT, |R43|, 1.469367938527859385e-39, PT ;  /* 0x001000002b00780b */ /* 0x000fda0003f0c200 */
[----:B------:R-:W-:Y:S05]  /*5f10*/  @P0 BRA `(.L_x_73) ;  /* 0x0000000000940947 */ /* 0x000fea0003800000 */
[----:B------:R-:W-:Y:S01]  /*5f20*/  DFMA R30, R38, -R30, R36 ;  /* 0x8000001e261e722b */ /* 0x000fe20000000024 */
[----:B------:R-:W-:-:S09]  /*5f30*/  IMAD.MOV.U32 R34, RZ, RZ, RZ ;  /* 0x000000ffff227224 */ /* 0x000fd200078e00ff */
[C---:B------:R-:W-:Y:S02]  /*5f40*/  FSETP.NEU.AND P0, PT, R31.reuse, RZ, PT ;  /* 0x000000ff1f00720b */ /* 0x040fe40003f0d000 */
[----:B------:R-:W-:-:S04]  /*5f50*/  LOP3.LUT R33, R31, 0x80000000, R33, 0x48, !PT ;  /* 0x800000001f217812 */ /* 0x000fc800078e4821 */
[----:B------:R-:W-:-:S07]  /*5f60*/  LOP3.LUT R35, R33, R35, RZ, 0xfc, !PT ;  /* 0x0000002321237212 */ /* 0x000fce00078efcff */
[----:B------:R-:W-:Y:S05]  /*5f70*/  @!P0 BRA `(.L_x_73) ;  /* 0x00000000007c8947 */ /* 0x000fea0003800000 */
[----:B------:R-:W-:Y:S01]  /*5f80*/  IMAD.MOV R31, RZ, RZ, -R18 ;  /* 0x000000ffff1f7224 */ /* 0x000fe200078e0a12 */
[----:B------:R-:W-:Y:S01]  /*5f90*/  DMUL.RP R34, R38, R34 ;  /* 0x0000002226227228 */ /* 0x000fe20000008000 */
[----:B------:R-:W-:Y:S01]  /*5fa0*/  IMAD.MOV.U32 R30, RZ, RZ, RZ ;  /* 0x000000ffff1e7224 */ /* 0x000fe200078e00ff */
[----:B------:R-:W-:-:S05]  /*5fb0*/  IADD3 R17, PT, PT, -R18, -0x43300000, RZ ;  /* 0xbcd0000012117810 */ /* 0x000fca0007ffe1ff */
[----:B------:R-:W-:-:S03]  /*5fc0*/  DFMA R30, R42, -R30, R38 ;  /* 0x8000001e2a1e722b */ /* 0x000fc60000000026 */
[----:B------:R-:W-:-:S07]  /*5fd0*/  LOP3.LUT R33, R35, R33, RZ, 0x3c, !PT ;  /* 0x0000002123217212 */ /* 0x000fce00078e3cff */
[----:B------:R-:W-:-:S04]  /*5fe0*/  FSETP.NEU.AND P0, PT, |R31|, R17, PT ;  /* 0x000000111f00720b */ /* 0x000fc80003f0d200 */
[----:B------:R-:W-:Y:S02]  /*5ff0*/  FSEL R42, R34, R42, !P0 ;  /* 0x0000002a222a7208 */ /* 0x000fe40004000000 */
[----:B------:R-:W-:Y:S01]  /*6000*/  FSEL R43, R33, R43, !P0 ;  /* 0x0000002b212b7208 */ /* 0x000fe20004000000 */
[----:B------:R-:W-:Y:S06]  /*6010*/  BRA `(.L_x_73) ;  /* 0x0000000000547947 */ /* 0x000fec0003800000 */
.L_x_72:
[----:B------:R-:W-:-:S14]  /*6020*/  DSETP.NAN.AND P0, PT, R34, R34, PT ;  /* 0x000000222200722a */ /* 0x000fdc0003f08000 */
[----:B------:R-:W-:Y:S05]  /*6030*/  @P0 BRA `(.L_x_74) ;  /* 0x0000000000440947 */ /* 0x000fea0003800000 */
[----:B------:R-:W-:-:S14]  /*6040*/  DSETP.NAN.AND P0, PT, R32, R32, PT ;  /* 0x000000202000722a */ /* 0x000fdc0003f08000 */
[----:B------:R-:W-:Y:S05]  /*6050*/  @P0 BRA `(.L_x_75) ;  /* 0x0000000000300947 */ /* 0x000fea0003800000 */
[----:B------:R-:W-:Y:S01]  /*6060*/  ISETP.NE.AND P0, PT, R19, R40, PT ;  /* 0x000000281300720c */ /* 0x000fe20003f05270 */
[----:B------:R-:W-:Y:S02]  /*6070*/  IMAD.MOV.U32 R42, RZ, RZ, 0x0 ;  /* 0x00000000ff2a7424 */ /* 0x000fe400078e00ff */
[----:B------:R-:W-:-:S10]  /*6080*/  IMAD.MOV.U32 R43, RZ, RZ, -0x80000 ;  /* 0xfff80000ff2b7424 */ /* 0x000fd400078e00ff */
[----:B------:R-:W-:Y:S05]  /*6090*/  @!P0 BRA `(.L_x_73) ;  /* 0x0000000000348947 */ /* 0x000fea0003800000 */
[----:B------:R-:W-:Y:S02]  /*60a0*/  ISETP.NE.AND P0, PT, R19, 0x7ff00000, PT ;  /* 0x7ff000001300780c */ /* 0x000fe40003f05270 */
[----:B------:R-:W-:Y:S02]  /*60b0*/  LOP3.LUT R43, R35, 0x80000000, R33, 0x48, !PT ;  /* 0x80000000232b7812 */ /* 0x000fe400078e4821 */
[----:B------:R-:W-:-:S13]  /*60c0*/  ISETP.EQ.OR P0, PT, R40, RZ, !P0 ;  /* 0x000000ff2800720c */ /* 0x000fda0004702670 */
[----:B------:R-:W-:Y:S02]  /*60d0*/  @P0 LOP3.LUT R17, R43, 0x7ff00000, RZ, 0xfc, !PT ;  /* 0x7ff000002b110812 */ /* 0x000fe400078efcff */
[----:B------:R-:W-:Y:S01]  /*60e0*/  @!P0 MOV R42, RZ ;  /* 0x000000ff002a8202 */ /* 0x000fe20000000f00 */
[----:B------:R-:W-:Y:S02]  /*60f0*/  @P0 IMAD.MOV.U32 R42, RZ, RZ, RZ ;  /* 0x000000ffff2a0224 */ /* 0x000fe400078e00ff */
[----:B------:R-:W-:Y:S01]  /*6100*/  @P0 IMAD.MOV.U32 R43, RZ, RZ, R17 ;  /* 0x000000ffff2b0224 */ /* 0x000fe200078e0011 */
[----:B------:R-:W-:Y:S06]  /*6110*/  BRA `(.L_x_73) ;  /* 0x0000000000147947 */ /* 0x000fec0003800000 */
.L_x_75:
[----:B------:R-:W-:Y:S01]  /*6120*/  LOP3.LUT R43, R33, 0x80000, RZ, 0xfc, !PT ;  /* 0x00080000212b7812 */ /* 0x000fe200078efcff */
[----:B------:R-:W-:Y:S01]  /*6130*/  IMAD.MOV.U32 R42, RZ, RZ, R32 ;  /* 0x000000ffff2a7224 */ /* 0x000fe200078e0020 */
[----:B------:R-:W-:Y:S06]  /*6140*/  BRA `(.L_x_73) ;  /* 0x0000000000087947 */ /* 0x000fec0003800000 */
.L_x_74:
[----:B------:R-:W-:Y:S01]  /*6150*/  LOP3.LUT R43, R35, 0x80000, RZ, 0xfc, !PT ;  /* 0x00080000232b7812 */ /* 0x000fe200078efcff */
[----:B------:R-:W-:-:S07]  /*6160*/  IMAD.MOV.U32 R42, RZ, RZ, R34 ;  /* 0x000000ffff2a7224 */ /* 0x000fce00078e0022 */
.L_x_73:
[----:B------:R-:W-:Y:S05]  /*6170*/  BSYNC.RECONVERGENT B1 ;  /* 0x0000000000017941 */ /* 0x000fea0003800200 */
.L_x_71:
[----:B------:R-:W-:-:S04]  /*6180*/  IMAD.MOV.U32 R17, RZ, RZ, 0x0 ;  /* 0x00000000ff117424 */ /* 0x000fc800078e00ff */
[----:B------:R-:W-:Y:S05]  /*6190*/  RET.REL.NODEC R16 `(_Z21overlap_ab_gpu_kerneliiiPdS_iiiS_S_S_S_S_S_iS_i) ;  /* 0xffffff9c10987950 */ /* 0x000fea0003c3ffff */
        .weak           $__internal_1_$__cuda_sm20_dsqrt_rn_f64_mediumpath_v1
        .type           $__internal_1_$__cuda_sm20_dsqrt_rn_f64_mediumpath_v1,@function
        .size           $__internal_1_$__cuda_sm20_dsqrt_rn_f64_mediumpath_v1,(.L_x_86 - $__internal_1_$__cuda_sm20_dsqrt_rn_f64_mediumpath_v1)
$__internal_1_$__cuda_sm20_dsqrt_rn_f64_mediumpath_v1:
[----:B------:R-:W-:Y:S01]  /*61a0*/  ISETP.GE.U32.AND P0, PT, R30, -0x3400000, PT ;  /* 0xfcc000001e00780c */ /* 0x000fe20003f06070 */
[----:B------:R-:W-:Y:S01]  /*61b0*/  BSSY.RECONVERGENT B1, `(.L_x_76) ;  /* 0x0000025000017945 */ /* 0x000fe20003800200 */
[----:B------:R-:W-:Y:S01]  /*61c0*/  MOV R30, R32 ;  /* 0x00000020001e7202 */ /* 0x000fe20000000f00 */
[----:B------:R-:W-:-:S10]  /*61d0*/  IMAD.MOV.U32 R19, RZ, RZ, R17 ;  /* 0x000000ffff137224 */ /* 0x000fd400078e0011 */
[----:B------:R-:W-:Y:S05]  /*61e0*/  @!P0 BRA `(.L_x_77) ;  /* 0x0000000000208947 */ /* 0x000fea0003800000 */
[----:B------:R-:W-:-:S10]  /*61f0*/  DFMA.RM R24, R26, R24, R18 ;  /* 0x000000181a18722b */ /* 0x000fd40000004012 */
[----:B------:R-:W-:-:S05]  /*6200*/  IADD3 R18, P0, PT, R24, 0x1, RZ ;  /* 0x0000000118127810 */ /* 0x000fca0007f1e0ff */
[----:B------:R-:W-:-:S06]  /*6210*/  IMAD.X R19, RZ, RZ, R25, P0 ;  /* 0x000000ffff137224 */ /* 0x000fcc00000e0619 */
[----:B------:R-:W-:-:S08]  /*6220*/  DFMA.RP R30, -R24, R18, R30 ;  /* 0x00000012181e722b */ /* 0x000fd0000000811e */
[----:B------:R-:W-:-:S06]  /*6230*/  DSETP.GT.AND P0, PT, R30, RZ, PT ;  /* 0x000000ff1e00722a */ /* 0x000fcc0003f04000 */
[----:B------:R-:W-:Y:S02]  /*6240*/  FSEL R18, R18, R24, P0 ;  /* 0x0000001812127208 */ /* 0x000fe40000000000 */
[----:B------:R-:W-:Y:S01]  /*6250*/  FSEL R19, R19, R25, P0 ;  /* 0x0000001913137208 */ /* 0x000fe20000000000 */
[----:B------:R-:W-:Y:S06]  /*6260*/  BRA `(.L_x_78) ;  /* 0x0000000000647947 */ /* 0x000fec0003800000 */
.L_x_77:
[----:B------:R-:W-:-:S14]  /*6270*/  DSETP.NE.AND P0, PT, R30, RZ, PT ;  /* 0x000000ff1e00722a */ /* 0x000fdc0003f05000 */
[----:B------:R-:W-:Y:S05]  /*6280*/  @!P0 BRA `(.L_x_79) ;  /* 0x0000000000588947 */ /* 0x000fea0003800000 */
[----:B------:R-:W-:-:S13]  /*6290*/  ISETP.GE.AND P0, PT, R31, RZ, PT ;  /* 0x000000ff1f00720c */ /* 0x000fda0003f06270 */
[----:B------:R-:W-:Y:S02]  /*62a0*/  @!P0 IMAD.MOV.U32 R18, RZ, RZ, 0x0 ;  /* 0x00000000ff128424 */ /* 0x000fe400078e00ff */
[----:B------:R-:W-:Y:S01]  /*62b0*/  @!P0 IMAD.MOV.U32 R19, RZ, RZ, -0x80000 ;  /* 0xfff80000ff138424 */ /* 0x000fe200078e00ff */
[----:B------:R-:W-:Y:S06]  /*62c0*/  @!P0 BRA `(.L_x_78) ;  /* 0x00000000004c8947 */ /* 0x000fec0003800000 */
[----:B------:R-:W-:-:S13]  /*62d0*/  ISETP.GT.AND P0, PT, R31, 0x7fefffff, PT ;  /* 0x7fefffff1f00780c */ /* 0x000fda0003f04270 */
[----:B------:R-:W-:Y:S05]  /*62e0*/  @P0 BRA `(.L_x_79) ;  /* 0x0000000000400947 */ /* 0x000fea0003800000 */
[----:B------:R-:W-:Y:S01]  /*62f0*/  DMUL R30, R30, 8.11296384146066816958e+31 ;  /* 0x469000001e1e7828 */ /* 0x000fe20000000000 */
[----:B------:R-:W-:Y:S01]  /*6300*/  IMAD.MOV.U32 R18, RZ, RZ, RZ ;  /* 0x000000ffff127224 */ /* 0x000fe200078e00ff */
[----:B------:R-:W-:Y:S01]  /*6310*/  MOV R26, 0x0 ;  /* 0x00000000001a7802 */ /* 0x000fe20000000f00 */
[----:B------:R-:W-:-:S03]  /*6320*/  IMAD.MOV.U32 R27, RZ, RZ, 0x3fd80000 ;  /* 0x3fd80000ff1b7424 */ /* 0x000fc600078e00ff */
[----:B------:R-:W0:Y:S02]  /*6330*/  MUFU.RSQ64H R19, R31 ;  /* 0x0000001f00137308 */ /* 0x000e240000001c00 */
[----:B0-----:R-:W-:-:S08]  /*6340*/  DMUL R24, R18, R18 ;  /* 0x0000001212187228 */ /* 0x001fd00000000000 */
[----:B------:R-:W-:-:S08]  /*6350*/  DFMA R24, R30, -R24, 1 ;  /* 0x3ff000001e18742b */ /* 0x000fd00000000818 */
[----:B------:R-:W-:Y:S02]  /*6360*/  DFMA R26, R24, R26, 0.5 ;  /* 0x3fe00000181a742b */ /* 0x000fe4000000001a */
[----:B------:R-:W-:-:S08]  /*6370*/  DMUL R24, R18, R24 ;  /* 0x0000001812187228 */ /* 0x000fd00000000000 */
[----:B------:R-:W-:-:S08]  /*6380*/  DFMA R24, R26, R24, R18 ;  /* 0x000000181a18722b */ /* 0x000fd00000000012 */
[----:B------:R-:W-:Y:S02]  /*6390*/  DMUL R18, R30, R24 ;  /* 0x000000181e127228 */ /* 0x000fe40000000000 */
[----:B------:R-:W-:-:S06]  /*63a0*/  VIADD R25, R25, 0xfff00000 ;  /* 0xfff0000019197836 */ /* 0x000fcc0000000000 */
[----:B------:R-:W-:-:S08]  /*63b0*/  DFMA R26, R18, -R18, R30 ;  /* 0x80000012121a722b */ /* 0x000fd0000000001e */
[----:B------:R-:W-:-:S10]  /*63c0*/  DFMA R18, R24, R26, R18 ;  /* 0x0000001a1812722b */ /* 0x000fd40000000012 */
[----:B------:R-:W-:Y:S01]  /*63d0*/  VIADD R19, R19, 0xfcb00000 ;  /* 0xfcb0000013137836 */ /* 0x000fe20000000000 */
[----:B------:R-:W-:Y:S06]  /*63e0*/  BRA `(.L_x_78) ;  /* 0x0000000000047947 */ /* 0x000fec0003800000 */
.L_x_79:
[----:B------:R-:W-:-:S11]  /*63f0*/  DADD R18, R30, R30 ;  /* 0x000000001e127229 */ /* 0x000fd6000000001e */
.L_x_78:
[----:B------:R-:W-:Y:S05]  /*6400*/  BSYNC.RECONVERGENT B1 ;  /* 0x0000000000017941 */ /* 0x000fea0003800200 */
.L_x_76:
[----:B------:R-:W-:-:S04]  /*6410*/  IMAD.MOV.U32 R17, RZ, RZ, 0x0 ;  /* 0x00000000ff117424 */ /* 0x000fc800078e00ff */
[----:B------:R-:W-:Y:S05]  /*6420*/  RET.REL.NODEC R16 `(_Z21overlap_ab_gpu_kerneliiiPdS_iiiS_S_S_S_S_S_iS_i) ;  /* 0xffffff9810f47950 */ /* 0x000fea0003c3ffff */
.L_x_80:
[----:B------:R-:W-:-:S00]  /*6430*/  BRA `(.L_x_80) ;  /* 0xfffffffc00fc7947 */ /* 0x000fc0000383ffff */
[----:B------:R-:W-:-:S00]  /*6440*/  NOP ;  /* 0x0000000000007918 */ /* 0x000fc00000000000 */
        /* <DEDUP_REMOVED lines=11> */
.L_x_86:


//--------------------- .nv.shared.reserved.0     --------------------------
	.section	.nv.shared.reserved.0,"aw",@nobits
	.weak		__nv_reservedSMEM_offset_0_alias
	.size		__nv_reservedSMEM_offset_0_alias, 0, 64
	.other		__nv_reservedSMEM_offset_0_alias,@"STO_CUDA_RESERVED_SHARED STV_DEFAULT"
__nv_reservedSMEM_offset_0_alias:
	.zero		0
	.zero		64


//--------------------- .nv.constant0._Z21overlap_ab_gpu_kerneliiiPdS_iiiS_S_S_S_S_S_iS_i --------------------------
	.section	.nv.constant0._Z21overlap_ab_gpu_kerneliiiPdS_iiiS_S_S_S_S_S_iS_i,"a",@progbits
	.sectionflags	@""
	.align	4
.nv.constant0._Z21overlap_ab_gpu_kerneliiiPdS_iiiS_S_S_S_S_S_iS_i:
	.zero		1012


//--------------------- SYMBOLS --------------------------

	.type		.nv.reservedSmem.offset0,@object
	.size		.nv.reservedSmem.offset0,0x4
